	.target	sm_100a

	.elftype	@"ET_EXEC"


//--------------------- .note.nv.tkinfo           --------------------------
	.section	.note.nv.tkinfo,"",@"SHT_NOTE"
	.sectionflags	@"SHF_NOTE_NV_TKINFO"
	.tkinfo
        /*0018*/ 	.word	0x00000002
        /*0030*/ 	.string	""
        /*0030*/ 	.string	"ptxas"
        /*0030*/ 	.string	"Cuda compilation tools, release 13.0, V13.0.88"
        /*0030*/ 	.string	"Build cuda_13.0.r13.0/compiler.36424714_0"
        /*0030*/ 	.string	"-arch sm_100a -m 64 "



//--------------------- .note.nv.cuinfo           --------------------------
	.section	.note.nv.cuinfo,"",@"SHT_NOTE"
	.sectionflags	@"SHF_NOTE_NV_CUINFO"
        /*0018*/ 	.short	0x0002
        /*001a*/ 	.short	0x0064
        /*001c*/ 	.short	0x0082
	.zero		2


//--------------------- .nv.info                  --------------------------
	.section	.nv.info,"",@"SHT_CUDA_INFO"
	.align	4


	//----- nvinfo : EIATTR_REGCOUNT
	.align		4
        /*0000*/ 	.byte	0x04, 0x2f
        /*0002*/ 	.short	(.L_19 - .L_18)
	.align		4
.L_18:
        /*0004*/ 	.word	index@(_ZN7cutlass13device_kernelINS_4gemm6kernel13GemmUniversalIN4cute5tupleIJiiiiEEENS1_10collective13CollectiveMmaINS1_35MainloopSm100TmaUmmaWarpSpecializedILi3ELi2ELi4ENS5_IJNS4_1CILi1EEESB_SB_EEEEENS5_IJNSA_ILi64EEENSA_ILi160EEENSA_ILi128EEEEEENS_6half_tENS5_IJlSB_lEEESI_SJ_NS4_8TiledMMAINS4_8MMA_AtomIJNS4_20SM100_MMA_F16BF16_SSISI_SI_fLi64ELi160ELNS4_4UMMA5MajorE0ELSO_0ELNSN_7ScaleInE0ELSP_0EEEEEENS4_6LayoutISC_NS5_IJNSA_ILi0EEEST_ST_EEEEENS5_IJNS4_10UnderscoreESW_SW_EEEEENS4_13SM90_TMA_LOADENS4_14ComposedLayoutINS4_7SwizzleILi3ELi4ELi3EEENS4_18smem_ptr_flag_bitsILi16EEENSS_INS5_IJNSA_ILi8EEESE_EEENS5_IJSE_SB_EEEEEEEvNS4_8identityESZ_S19_vS1A_EENS_8epilogue10collective18CollectiveEpilogueINS1C_23Sm100TmaWarpSpecializedILi2ELi1ELi80ELb1ELb0EEEJSH_NS5_IJNSS_ISE_SB_EENSS_ISF_SB_EEEEESI_SJ_SI_SJ_NS1C_6fusion15FusionCallbacksIS1G_NS1K_17LinearCombinationISI_fSI_fLNS_15FloatRoundStyleE2EEESH_S1J_JEEENS4_5SM1004TMEM4LOAD26SM100_TMEM_LOAD_16dp256b4xESZ_NS10_INS11_ILi2ELi4ELi3EEES14_NSS_INS5_IJS15_NSA_ILi32EEEEEENS5_IJS1V_SB_EEEEEEENS4_17SM75_U32x4_LDSM_NENS4_14SM90_TMA_STOREES1Z_NS4_17SM90_U32x4_STSM_NENS4_39AutoVectorizingCopyWithAssumedAlignmentILi128EEEEEEvvEEEEvNT_6ParamsE)
        /*0008*/ 	.word	0x000000e0


	//----- nvinfo : EIATTR_FRAME_SIZE
	.align		4
.L_19:
        /*000c*/ 	.byte	0x04, 0x11
        /*000e*/ 	.short	(.L_21 - .L_20)
	.align		4
.L_20:
        /*0010*/ 	.word	index@($__internal_2_$__cuda_sm10x_tcgen05_guardrail_trap_unallocated_columns_being_dealloced)
        /*0014*/ 	.word	0x00000000


	//----- nvinfo : EIATTR_FRAME_SIZE
	.align		4
.L_21:
        /*0018*/ 	.byte	0x04, 0x11
        /*001a*/ 	.short	(.L_23 - .L_22)
	.align		4
.L_22:
        /*001c*/ 	.word	index@($__internal_1_$__cuda_sm10x_tcgen05_guardrail_trap_phase_invalid_during_alloc)
        /*0020*/ 	.word	0x00000000


	//----- nvinfo : EIATTR_FRAME_SIZE
	.align		4
.L_23:
        /*0024*/ 	.byte	0x04, 0x11
        /*0026*/ 	.short	(.L_25 - .L_24)
	.align		4
.L_24:
        /*0028*/ 	.word	index@($__internal_0_$__cuda_sm10x_tcgen05_guardrail_trap_col_being_dealloced_not_returned_by_alloc)
        /*002c*/ 	.word	0x00000000


	//----- nvinfo : EIATTR_FRAME_SIZE
	.align		4
.L_25:
        /*0030*/ 	.byte	0x04, 0x11
        /*0032*/ 	.short	(.L_27 - .L_26)
	.align		4
.L_26:
        /*0034*/ 	.word	index@(_ZN7cutlass13device_kernelINS_4gemm6kernel13GemmUniversalIN4cute5tupleIJiiiiEEENS1_10collective13CollectiveMmaINS1_35MainloopSm100TmaUmmaWarpSpecializedILi3ELi2ELi4ENS5_IJNS4_1CILi1EEESB_SB_EEEEENS5_IJNSA_ILi64EEENSA_ILi160EEENSA_ILi128EEEEEENS_6half_tENS5_IJlSB_lEEESI_SJ_NS4_8TiledMMAINS4_8MMA_AtomIJNS4_20SM100_MMA_F16BF16_SSISI_SI_fLi64ELi160ELNS4_4UMMA5MajorE0ELSO_0ELNSN_7ScaleInE0ELSP_0EEEEEENS4_6LayoutISC_NS5_IJNSA_ILi0EEEST_ST_EEEEENS5_IJNS4_10UnderscoreESW_SW_EEEEENS4_13SM90_TMA_LOADENS4_14ComposedLayoutINS4_7SwizzleILi3ELi4ELi3EEENS4_18smem_ptr_flag_bitsILi16EEENSS_INS5_IJNSA_ILi8EEESE_EEENS5_IJSE_SB_EEEEEEEvNS4_8identityESZ_S19_vS1A_EENS_8epilogue10collective18CollectiveEpilogueINS1C_23Sm100TmaWarpSpecializedILi2ELi1ELi80ELb1ELb0EEEJSH_NS5_IJNSS_ISE_SB_EENSS_ISF_SB_EEEEESI_SJ_SI_SJ_NS1C_6fusion15FusionCallbacksIS1G_NS1K_17LinearCombinationISI_fSI_fLNS_15FloatRoundStyleE2EEESH_S1J_JEEENS4_5SM1004TMEM4LOAD26SM100_TMEM_LOAD_16dp256b4xESZ_NS10_INS11_ILi2ELi4ELi3EEES14_NSS_INS5_IJS15_NSA_ILi32EEEEEENS5_IJS1V_SB_EEEEEEENS4_17SM75_U32x4_LDSM_NENS4_14SM90_TMA_STOREES1Z_NS4_17SM90_U32x4_STSM_NENS4_39AutoVectorizingCopyWithAssumedAlignmentILi128EEEEEEvvEEEEvNT_6ParamsE)
        /*0038*/ 	.word	0x00000000


	//----- nvinfo : EIATTR_MIN_STACK_SIZE
	.align		4
.L_27:
        /*003c*/ 	.byte	0x04, 0x12
        /*003e*/ 	.short	(.L_29 - .L_28)
	.align		4
.L_28:
        /*0040*/ 	.word	index@(_ZN7cutlass13device_kernelINS_4gemm6kernel13GemmUniversalIN4cute5tupleIJiiiiEEENS1_10collective13CollectiveMmaINS1_35MainloopSm100TmaUmmaWarpSpecializedILi3ELi2ELi4ENS5_IJNS4_1CILi1EEESB_SB_EEEEENS5_IJNSA_ILi64EEENSA_ILi160EEENSA_ILi128EEEEEENS_6half_tENS5_IJlSB_lEEESI_SJ_NS4_8TiledMMAINS4_8MMA_AtomIJNS4_20SM100_MMA_F16BF16_SSISI_SI_fLi64ELi160ELNS4_4UMMA5MajorE0ELSO_0ELNSN_7ScaleInE0ELSP_0EEEEEENS4_6LayoutISC_NS5_IJNSA_ILi0EEEST_ST_EEEEENS5_IJNS4_10UnderscoreESW_SW_EEEEENS4_13SM90_TMA_LOADENS4_14ComposedLayoutINS4_7SwizzleILi3ELi4ELi3EEENS4_18smem_ptr_flag_bitsILi16EEENSS_INS5_IJNSA_ILi8EEESE_EEENS5_IJSE_SB_EEEEEEEvNS4_8identityESZ_S19_vS1A_EENS_8epilogue10collective18CollectiveEpilogueINS1C_23Sm100TmaWarpSpecializedILi2ELi1ELi80ELb1ELb0EEEJSH_NS5_IJNSS_ISE_SB_EENSS_ISF_SB_EEEEESI_SJ_SI_SJ_NS1C_6fusion15FusionCallbacksIS1G_NS1K_17LinearCombinationISI_fSI_fLNS_15FloatRoundStyleE2EEESH_S1J_JEEENS4_5SM1004TMEM4LOAD26SM100_TMEM_LOAD_16dp256b4xESZ_NS10_INS11_ILi2ELi4ELi3EEES14_NSS_INS5_IJS15_NSA_ILi32EEEEEENS5_IJS1V_SB_EEEEEEENS4_17SM75_U32x4_LDSM_NENS4_14SM90_TMA_STOREES1Z_NS4_17SM90_U32x4_STSM_NENS4_39AutoVectorizingCopyWithAssumedAlignmentILi128EEEEEEvvEEEEvNT_6ParamsE)
        /*0044*/ 	.word	0x00000000
.L_29:


//--------------------- .nv.compat                --------------------------
	.section	.nv.compat,"",@"SHT_CUDA_COMPAT_INFO"
	.align	4
        /*0000*/ 	.byte	0x02, 0x09, 0x01, 0x00, 0x02, 0x02, 0x02, 0x00, 0x02, 0x05, 0x05, 0x00, 0x03, 0x07, 0x01, 0x01
        /*0010*/ 	.byte	0x02, 0x03, 0x01, 0x00, 0x02, 0x06, 0x01, 0x00, 0x04, 0x0b, 0x08, 0x00, 0x09, 0x00, 0x00, 0x00
        /*0020*/ 	.byte	0x00, 0x00, 0x00, 0x00


//--------------------- .nv.info._ZN7cutlass13device_kernelINS_4gemm6kernel13GemmUniversalIN4cute5tupleIJiiiiEEENS1_10collective13CollectiveMmaINS1_35MainloopSm100TmaUmmaWarpSpecializedILi3ELi2ELi4ENS5_IJNS4_1CILi1EEESB_SB_EEEEENS5_IJNSA_ILi64EEENSA_ILi160EEENSA_ILi128EEEEEENS_6half_tENS5_IJlSB_lEEESI_SJ_NS4_8TiledMMAINS4_8MMA_AtomIJNS4_20SM100_MMA_F16BF16_SSISI_SI_fLi64ELi160ELNS4_4UMMA5MajorE0ELSO_0ELNSN_7ScaleInE0ELSP_0EEEEEENS4_6LayoutISC_NS5_IJNSA_ILi0EEEST_ST_EEEEENS5_IJNS4_10UnderscoreESW_SW_EEEEENS4_13SM90_TMA_LOADENS4_14ComposedLayoutINS4_7SwizzleILi3ELi4ELi3EEENS4_18smem_ptr_flag_bitsILi16EEENSS_INS5_IJNSA_ILi8EEESE_EEENS5_IJSE_SB_EEEEEEEvNS4_8identityESZ_S19_vS1A_EENS_8epilogue10collective18CollectiveEpilogueINS1C_23Sm100TmaWarpSpecializedILi2ELi1ELi80ELb1ELb0EEEJSH_NS5_IJNSS_ISE_SB_EENSS_ISF_SB_EEEEESI_SJ_SI_SJ_NS1C_6fusion15FusionCallbacksIS1G_NS1K_17LinearCombinationISI_fSI_fLNS_15FloatRoundStyleE2EEESH_S1J_JEEENS4_5SM1004TMEM4LOAD26SM100_TMEM_LOAD_16dp256b4xESZ_NS10_INS11_ILi2ELi4ELi3EEES14_NSS_INS5_IJS15_NSA_ILi32EEEEEENS5_IJS1V_SB_EEEEEEENS4_17SM75_U32x4_LDSM_NENS4_14SM90_TMA_STOREES1Z_NS4_17SM90_U32x4_STSM_NENS4_39AutoVectorizingCopyWithAssumedAlignmentILi128EEEEEEvvEEEEvNT_6ParamsE --------------------------
	.section	.nv.info._ZN7cutlass13device_kernelINS_4gemm6kernel13GemmUniversalIN4cute5tupleIJiiiiEEENS1_10collective13CollectiveMmaINS1_35MainloopSm100TmaUmmaWarpSpecializedILi3ELi2ELi4ENS5_IJNS4_1CILi1EEESB_SB_EEEEENS5_IJNSA_ILi64EEENSA_ILi160EEENSA_ILi128EEEEEENS_6half_tENS5_IJlSB_lEEESI_SJ_NS4_8TiledMMAINS4_8MMA_AtomIJNS4_20SM100_MMA_F16BF16_SSISI_SI_fLi64ELi160ELNS4_4UMMA5MajorE0ELSO_0ELNSN_7ScaleInE0ELSP_0EEEEEENS4_6LayoutISC_NS5_IJNSA_ILi0EEEST_ST_EEEEENS5_IJNS4_10UnderscoreESW_SW_EEEEENS4_13SM90_TMA_LOADENS4_14ComposedLayoutINS4_7SwizzleILi3ELi4ELi3EEENS4_18smem_ptr_flag_bitsILi16EEENSS_INS5_IJNSA_ILi8EEESE_EEENS5_IJSE_SB_EEEEEEEvNS4_8identityESZ_S19_vS1A_EENS_8epilogue10collective18CollectiveEpilogueINS1C_23Sm100TmaWarpSpecializedILi2ELi1ELi80ELb1ELb0EEEJSH_NS5_IJNSS_ISE_SB_EENSS_ISF_SB_EEEEESI_SJ_SI_SJ_NS1C_6fusion15FusionCallbacksIS1G_NS1K_17LinearCombinationISI_fSI_fLNS_15FloatRoundStyleE2EEESH_S1J_JEEENS4_5SM1004TMEM4LOAD26SM100_TMEM_LOAD_16dp256b4xESZ_NS10_INS11_ILi2ELi4ELi3EEES14_NSS_INS5_IJS15_NSA_ILi32EEEEEENS5_IJS1V_SB_EEEEEEENS4_17SM75_U32x4_LDSM_NENS4_14SM90_TMA_STOREES1Z_NS4_17SM90_U32x4_STSM_NENS4_39AutoVectorizingCopyWithAssumedAlignmentILi128EEEEEEvvEEEEvNT_6ParamsE,"",@"SHT_CUDA_INFO"
	.sectionflags	@""
	.align	4


	//----- nvinfo : EIATTR_CUDA_API_VERSION
	.align		4
        /*0000*/ 	.byte	0x04, 0x37
        /*0002*/ 	.short	(.L_31 - .L_30)
.L_30:
        /*0004*/ 	.word	0x00000082


	//----- nvinfo : EIATTR_KPARAM_INFO
	.align		4
.L_31:
        /*0008*/ 	.byte	0x04, 0x17
        /*000a*/ 	.short	(.L_33 - .L_32)
.L_32:
        /*000c*/ 	.word	0x00000000
        /*0010*/ 	.short	0x0000
        /*0012*/ 	.short	0x0000
        /*0014*/ 	.byte	0x00, 0xf0, 0x01, 0x20


	//----- nvinfo : EIATTR_AT_ENTRY_FRAGMENTS
	.align		4
.L_33:
        /*0018*/ 	.byte	0x04, 0x4f
        /*001a*/ 	.short	(.L_35 - .L_34)


	//   ....[0]....
.L_34:
        /*001c*/ 	.word	0x00000006


	//----- nvinfo : EIATTR_RESERVED_SMEM_USED
	.align		4
.L_35:
        /*0020*/ 	.byte	0x01, 0x41
	.zero		2


	//----- nvinfo : EIATTR_SPARSE_MMA_MASK
	.align		4
        /*0024*/ 	.byte	0x03, 0x50
        /*0026*/ 	.short	0x0000


	//----- nvinfo : EIATTR_TCGEN05_1CTA_USED
	.align		4
        /*0028*/ 	.byte	0x01, 0x51
	.zero		2


	//----- nvinfo : EIATTR_MAXREG_COUNT
	.align		4
        /*002c*/ 	.byte	0x03, 0x1b
        /*002e*/ 	.short	0x00ff


	//----- nvinfo : EIATTR_NUM_BARRIERS
	.align		4
        /*0030*/ 	.byte	0x02, 0x4c
        /*0032*/ 	.byte	0x07
	.zero		1


	//----- nvinfo : EIATTR_EXTERNS
	.align		4
        /*0034*/ 	.byte	0x04, 0x0f
        /*0036*/ 	.short	(.L_37 - .L_36)


	//   ....[0]....
	.align		4
.L_36:
        /*0038*/ 	.word	index@(__assertfail)


	//----- nvinfo : EIATTR_MERCURY_ISA_VERSION
	.align		4
.L_37:
        /*003c*/ 	.byte	0x03, 0x5f
        /*003e*/ 	.short	0x0101


	//----- nvinfo : EIATTR_INT_WARP_WIDE_INSTR_OFFSETS
	.align		4
        /*0040*/ 	.byte	0x04, 0x31
        /*0042*/ 	.short	(.L_39 - .L_38)


	//   ....[0]....
.L_38:
        /*0044*/ 	.word	0x00001ef0


	//   ....[1]....
        /*0048*/ 	.word	0x00003ac0


	//   ....[2]....
        /*004c*/ 	.word	0x00003ae0


	//   ....[3]....
        /*0050*/ 	.word	0x00003b10


	//   ....[4]....
        /*0054*/ 	.word	0x00004590


	//   ....[5]....
        /*0058*/ 	.word	0x000045a0


	//   ....[6]....
        /*005c*/ 	.word	0x000045d0


	//   ....[7]....
        /*0060*/ 	.word	0x00004600


	//   ....[8]....
        /*0064*/ 	.word	0x00004790


	//   ....[9]....
        /*0068*/ 	.word	0x000047c0


	//----- nvinfo : EIATTR_COOP_GROUP_MASK_REGIDS
	.align		4
.L_39:
        /*006c*/ 	.byte	0x04, 0x29
        /*006e*/ 	.short	(.L_41 - .L_40)


	//   ....[0]....
.L_40:
        /*0070*/ 	.word	0xffffffff


	//   ....[1]....
        /*0074*/ 	.word	0xffffffff


	//   ....[2]....
        /*0078*/ 	.word	0xffffffff


	//   ....[3]....
        /*007c*/ 	.word	0xffffffff


	//   ....[4]....
        /*0080*/ 	.word	0xffffffff


	//   ....[5]....
        /*0084*/ 	.word	0xffffffff


	//   ....[6]....
        /*0088*/ 	.word	0xffffffff


	//   ....[7]....
        /*008c*/ 	.word	0xffffffff


	//   ....[8]....
        /*0090*/ 	.word	0xffffffff


	//   ....[9]....
        /*0094*/ 	.word	0xffffffff


	//   ....[10]....
        /*0098*/ 	.word	0xffffffff


	//   ....[11]....
        /*009c*/ 	.word	0xffffffff


	//   ....[12]....
        /*00a0*/ 	.word	0xffffffff


	//----- nvinfo : EIATTR_COOP_GROUP_INSTR_OFFSETS
	.align		4
.L_41:
        /*00a4*/ 	.byte	0x04, 0x28
        /*00a6*/ 	.short	(.L_43 - .L_42)


	//   ....[0]....
.L_42:
        /*00a8*/ 	.word	0x00000090


	//   ....[1]....
        /*00ac*/ 	.word	0x000004d0


	//   ....[2]....
        /*00b0*/ 	.word	0x00000620


	//   ....[3]....
        /*00b4*/ 	.word	0x00000780


	//   ....[4]....
        /*00b8*/ 	.word	0x00000880


	//   ....[5]....
        /*00bc*/ 	.word	0x000009f0


	//   ....[6]....
        /*00c0*/ 	.word	0x00000b90


	//   ....[7]....
        /*00c4*/ 	.word	0x00001dd0


	//   ....[8]....
        /*00c8*/ 	.word	0x00002b20


	//   ....[9]....
        /*00cc*/ 	.word	0x00002d30


	//   ....[10]....
        /*00d0*/ 	.word	0x00002d60


	//   ....[11]....
        /*00d4*/ 	.word	0x000039a0


	//   ....[12]....
        /*00d8*/ 	.word	0x00003bd0


	//----- nvinfo : EIATTR_VRC_CTA_INIT_COUNT
	.align		4
.L_43:
        /*00dc*/ 	.byte	0x02, 0x4a
        /*00de*/ 	.byte	0x80
	.zero		1


	//----- nvinfo : EIATTR_SYSCALL_OFFSETS
	.align		4
        /*00e0*/ 	.byte	0x04, 0x46
        /*00e2*/ 	.short	(.L_45 - .L_44)


	//   ....[0]....
.L_44:
        /*00e4*/ 	.word	0x00005300


	//   ....[1]....
        /*00e8*/ 	.word	0x000053f0


	//   ....[2]....
        /*00ec*/ 	.word	0x00005d90


	//   ....[3]....
        /*00f0*/ 	.word	0x00005f00


	//   ....[4]....
        /*00f4*/ 	.word	0x00006070


	//   ....[5]....
        /*00f8*/ 	.word	0x000061e0


	//   ....[6]....
        /*00fc*/ 	.word	0x00006350


	//----- nvinfo : EIATTR_MBARRIER_INSTR_OFFSETS
	.align		4
.L_45:
        /*0100*/ 	.byte	0x04, 0x39
        /*0102*/ 	.short	(.L_47 - .L_46)


	//   ....[0]....
.L_46:
        /*0104*/ 	.word	0x000005b0
        /*0108*/ 	.word	0x000000ff
        /*010c*/ 	.word	0x00000000
        /*0110*/ 	.short	0x0100
        /*0112*/ 	.byte	0x05
	.zero		1


	//   ....[1]....
        /*0114*/ 	.word	0x000005c0
        /*0118*/ 	.word	0x000000ff
        /*011c*/ 	.word	0x00000018
        /*0120*/ 	.short	0x0100
        /*0122*/ 	.byte	0x05
	.zero		1


	//   ....[2]....
        /*0124*/ 	.word	0x000005d0
        /*0128*/ 	.word	0x000000ff
        /*012c*/ 	.word	0x00000008
        /*0130*/ 	.short	0x0100
        /*0132*/ 	.byte	0x05
	.zero		1


	//   ....[3]....
        /*0134*/ 	.word	0x000005e0
        /*0138*/ 	.word	0x000000ff
        /*013c*/ 	.word	0x00000020
        /*0140*/ 	.short	0x0100
        /*0142*/ 	.byte	0x05
	.zero		1


	//   ....[4]....
        /*0144*/ 	.word	0x000005f0
        /*0148*/ 	.word	0x000000ff
        /*014c*/ 	.word	0x00000010
        /*0150*/ 	.short	0x0100
        /*0152*/ 	.byte	0x05
	.zero		1


	//   ....[5]....
        /*0154*/ 	.word	0x00000600
        /*0158*/ 	.word	0x000000ff
        /*015c*/ 	.word	0x00000028
        /*0160*/ 	.short	0x0100
        /*0162*/ 	.byte	0x05
	.zero		1


	//   ....[6]....
        /*0164*/ 	.word	0x00000730
        /*0168*/ 	.word	0x000000ff
        /*016c*/ 	.word	0x00000030
        /*0170*/ 	.short	0x0100
        /*0172*/ 	.byte	0x06
	.zero		1


	//   ....[7]....
        /*0174*/ 	.word	0x00000740
        /*0178*/ 	.word	0x000000ff
        /*017c*/ 	.word	0x00000040
        /*0180*/ 	.short	0x0100
        /*0182*/ 	.byte	0x06
	.zero		1


	//   ....[8]....
        /*0184*/ 	.word	0x00000750
        /*0188*/ 	.word	0x000000ff
        /*018c*/ 	.word	0x00000038
        /*0190*/ 	.short	0x0100
        /*0192*/ 	.byte	0x06
	.zero		1


	//   ....[9]....
        /*0194*/ 	.word	0x00000760
        /*0198*/ 	.word	0x000000ff
        /*019c*/ 	.word	0x00000048
        /*01a0*/ 	.short	0x0100
        /*01a2*/ 	.byte	0x06
	.zero		1


	//   ....[10]....
        /*01a4*/ 	.word	0x00000850
        /*01a8*/ 	.word	0x000000ff
        /*01ac*/ 	.word	0x00000050
        /*01b0*/ 	.short	0x0100
        /*01b2*/ 	.byte	0x05
	.zero		1


	//   ....[11]....
        /*01b4*/ 	.word	0x00000860
        /*01b8*/ 	.word	0x000000ff
        /*01bc*/ 	.word	0x00000058
        /*01c0*/ 	.short	0x0100
        /*01c2*/ 	.byte	0x05
	.zero		1


	//   ....[12]....
        /*01c4*/ 	.word	0x000009a0
        /*01c8*/ 	.word	0x000000ff
        /*01cc*/ 	.word	0x00000060
        /*01d0*/ 	.short	0x0100
        /*01d2*/ 	.byte	0x05
	.zero		1


	//   ....[13]....
        /*01d4*/ 	.word	0x000009b0
        /*01d8*/ 	.word	0x000000ff
        /*01dc*/ 	.word	0x00000070
        /*01e0*/ 	.short	0x0100
        /*01e2*/ 	.byte	0x05
	.zero		1


	//   ....[14]....
        /*01e4*/ 	.word	0x000009c0
        /*01e8*/ 	.word	0x000000ff
        /*01ec*/ 	.word	0x00000068
        /*01f0*/ 	.short	0x0100
        /*01f2*/ 	.byte	0x05
	.zero		1


	//   ....[15]....
        /*01f4*/ 	.word	0x000009d0
        /*01f8*/ 	.word	0x000000ff
        /*01fc*/ 	.word	0x00000078
        /*0200*/ 	.short	0x0100
        /*0202*/ 	.byte	0x05
	.zero		1


	//   ....[16]....
        /*0204*/ 	.word	0x00000b00
        /*0208*/ 	.word	0x000000ff
        /*020c*/ 	.word	0x00000080
        /*0210*/ 	.short	0x0100
        /*0212*/ 	.byte	0x06
	.zero		1


	//   ....[17]....
        /*0214*/ 	.word	0x00000b10
        /*0218*/ 	.word	0x000000ff
        /*021c*/ 	.word	0x000000a0
        /*0220*/ 	.short	0x0100
        /*0222*/ 	.byte	0x06
	.zero		1


	//   ....[18]....
        /*0224*/ 	.word	0x00000b20
        /*0228*/ 	.word	0x000000ff
        /*022c*/ 	.word	0x00000088
        /*0230*/ 	.short	0x0100
        /*0232*/ 	.byte	0x06
	.zero		1


	//   ....[19]....
        /*0234*/ 	.word	0x00000b30
        /*0238*/ 	.word	0x000000ff
        /*023c*/ 	.word	0x000000a8
        /*0240*/ 	.short	0x0100
        /*0242*/ 	.byte	0x06
	.zero		1


	//   ....[20]....
        /*0244*/ 	.word	0x00000b40
        /*0248*/ 	.word	0x000000ff
        /*024c*/ 	.word	0x00000090
        /*0250*/ 	.short	0x0100
        /*0252*/ 	.byte	0x06
	.zero		1


	//   ....[21]....
        /*0254*/ 	.word	0x00000b50
        /*0258*/ 	.word	0x000000ff
        /*025c*/ 	.word	0x000000b0
        /*0260*/ 	.short	0x0100
        /*0262*/ 	.byte	0x06
	.zero		1


	//   ....[22]....
        /*0264*/ 	.word	0x00000b60
        /*0268*/ 	.word	0x000000ff
        /*026c*/ 	.word	0x00000098
        /*0270*/ 	.short	0x0100
        /*0272*/ 	.byte	0x06
	.zero		1


	//   ....[23]....
        /*0274*/ 	.word	0x00000b70
        /*0278*/ 	.word	0x000000ff
        /*027c*/ 	.word	0x000000b8
        /*0280*/ 	.short	0x0100
        /*0282*/ 	.byte	0x06
	.zero		1


	//   ....[24]....
        /*0284*/ 	.word	0x00000c60
        /*0288*/ 	.word	0x000000ff
        /*028c*/ 	.word	0x000000c0
        /*0290*/ 	.short	0x0100
        /*0292*/ 	.byte	0x05
	.zero		1


	//   ....[25]....
        /*0294*/ 	.word	0x00000c70
        /*0298*/ 	.word	0x000000ff
        /*029c*/ 	.word	0x000000d0
        /*02a0*/ 	.short	0x0100
        /*02a2*/ 	.byte	0x05
	.zero		1


	//   ....[26]....
        /*02a4*/ 	.word	0x00000c80
        /*02a8*/ 	.word	0x000000ff
        /*02ac*/ 	.word	0x000000c8
        /*02b0*/ 	.short	0x0100
        /*02b2*/ 	.byte	0x05
	.zero		1


	//   ....[27]....
        /*02b4*/ 	.word	0x00000c90
        /*02b8*/ 	.word	0x000000ff
        /*02bc*/ 	.word	0x000000d8
        /*02c0*/ 	.short	0x0100
        /*02c2*/ 	.byte	0x05
	.zero		1


	//   ....[28]....
        /*02c4*/ 	.word	0x00001570
        /*02c8*/ 	.word	0x00000003
        /*02cc*/ 	.word	0x000000d0
        /*02d0*/ 	.short	0x010a
        /*02d2*/ 	.byte	0xff
	.zero		1


	//   ....[29]....
        /*02d4*/ 	.word	0x000015a0
        /*02d8*/ 	.word	0x00000003
        /*02dc*/ 	.word	0x000000c0
        /*02e0*/ 	.short	0x0101
        /*02e2*/ 	.byte	0xff
	.zero		1


	//   ....[30]....
        /*02e4*/ 	.word	0x00001670
        /*02e8*/ 	.word	0x000000ff
        /*02ec*/ 	.word	0x00000018
        /*02f0*/ 	.short	0x010a
        /*02f2*/ 	.byte	0x05
	.zero		1


	//   ....[31]....
        /*02f4*/ 	.word	0x00001710
        /*02f8*/ 	.word	0x000000ff
        /*02fc*/ 	.word	0x00000018
        /*0300*/ 	.short	0x010a
        /*0302*/ 	.byte	0x21
	.zero		1


	//   ....[32]....
        /*0304*/ 	.word	0x00001860
        /*0308*/ 	.word	0x000000ff
        /*030c*/ 	.word	0x00000018
        /*0310*/ 	.short	0x010a
        /*0312*/ 	.byte	0x08
	.zero		1


	//   ....[33]....
        /*0314*/ 	.word	0x00001a30
        /*0318*/ 	.word	0x000000ff
        /*031c*/ 	.word	0x00000058
        /*0320*/ 	.short	0x0101
        /*0322*/ 	.byte	0x04
	.zero		1


	//   ....[34]....
        /*0324*/ 	.word	0x00001a50
        /*0328*/ 	.word	0x000000ff
        /*032c*/ 	.word	0x00000018
        /*0330*/ 	.short	0x010a
        /*0332*/ 	.byte	0x05
	.zero		1


	//   ....[35]....
        /*0334*/ 	.word	0x00001ad0
        /*0338*/ 	.word	0x000000ff
        /*033c*/ 	.word	0x00000018
        /*0340*/ 	.short	0x010a
        /*0342*/ 	.byte	0x21
	.zero		1


	//   ....[36]....
        /*0344*/ 	.word	0x00001c30
        /*0348*/ 	.word	0x000000ff
        /*034c*/ 	.word	0x00000018
        /*0350*/ 	.short	0x010a
        /*0352*/ 	.byte	0x08
	.zero		1


	//   ....[37]....
        /*0354*/ 	.word	0x00001e00
        /*0358*/ 	.word	0x00000002
        /*035c*/ 	.word	0x00000060
        /*0360*/ 	.short	0x010a
        /*0362*/ 	.byte	0xff
	.zero		1


	//   ....[38]....
        /*0364*/ 	.word	0x00001ec0
        /*0368*/ 	.word	0x00000002
        /*036c*/ 	.word	0x00000000
        /*0370*/ 	.short	0x0101
        /*0372*/ 	.byte	0xff
	.zero		1


	//   ....[39]....
        /*0374*/ 	.word	0x00002420
        /*0378*/ 	.word	0x000000ff
        /*037c*/ 	.word	0x00000000
        /*0380*/ 	.short	0x010a
        /*0382*/ 	.byte	0x05
	.zero		1


	//   ....[40]....
        /*0384*/ 	.word	0x000024b0
        /*0388*/ 	.word	0x000000ff
        /*038c*/ 	.word	0x00000000
        /*0390*/ 	.short	0x010a
        /*0392*/ 	.byte	0x05
	.zero		1


	//   ....[41]....
        /*0394*/ 	.word	0x00002550
        /*0398*/ 	.word	0x00000000
        /*039c*/ 	.word	0x00000000
        /*03a0*/ 	.short	0x010a
        /*03a2*/ 	.byte	0xff
	.zero		1


	//   ....[42]....
        /*03a4*/ 	.word	0x00002670
        /*03a8*/ 	.word	0x00000000
        /*03ac*/ 	.word	0x000000c0
        /*03b0*/ 	.short	0x010a
        /*03b2*/ 	.byte	0xff
	.zero		1


	//   ....[43]....
        /*03b4*/ 	.word	0x000026d0
        /*03b8*/ 	.word	0x00000004
        /*03bc*/ 	.word	0x00000000
        /*03c0*/ 	.short	0x0101
        /*03c2*/ 	.byte	0xff
	.zero		1


	//   ....[44]....
        /*03c4*/ 	.word	0x000026f0
        /*03c8*/ 	.word	0x000000ff
        /*03cc*/ 	.word	0x00000070
        /*03d0*/ 	.short	0x010a
        /*03d2*/ 	.byte	0x05
	.zero		1


	//   ....[45]....
        /*03d4*/ 	.word	0x00002810
        /*03d8*/ 	.word	0x00000000
        /*03dc*/ 	.word	0x00000060
        /*03e0*/ 	.short	0x010a
        /*03e2*/ 	.byte	0xff
	.zero		1


	//   ....[46]....
        /*03e4*/ 	.word	0x00002920
        /*03e8*/ 	.word	0x00000000
        /*03ec*/ 	.word	0x00000000
        /*03f0*/ 	.short	0x0101
        /*03f2*/ 	.byte	0xff
	.zero		1


	//   ....[47]....
        /*03f4*/ 	.word	0x000029b0
        /*03f8*/ 	.word	0x000000ff
        /*03fc*/ 	.word	0x00000070
        /*0400*/ 	.short	0x0106
        /*0402*/ 	.byte	0x05
	.zero		1


	//   ....[48]....
        /*0404*/ 	.word	0x000029d0
        /*0408*/ 	.word	0x000000ff
        /*040c*/ 	.word	0x00000070
        /*0410*/ 	.short	0x010a
        /*0412*/ 	.byte	0x05
	.zero		1


	//   ....[49]....
        /*0414*/ 	.word	0x00002a60
        /*0418*/ 	.word	0x000000ff
        /*041c*/ 	.word	0x00000070
        /*0420*/ 	.short	0x0106
        /*0422*/ 	.byte	0x04
	.zero		1


	//   ....[50]....
        /*0424*/ 	.word	0x00002aa0
        /*0428*/ 	.word	0x00000000
        /*042c*/ 	.word	0x00000070
        /*0430*/ 	.short	0x010a
        /*0432*/ 	.byte	0xff
	.zero		1


	//   ....[51]....
        /*0434*/ 	.word	0x00003060
        /*0438*/ 	.word	0x00000000
        /*043c*/ 	.word	0x00000060
        /*0440*/ 	.short	0x010a
        /*0442*/ 	.byte	0xff
	.zero		1


	//   ....[52]....
        /*0444*/ 	.word	0x00003170
        /*0448*/ 	.word	0x00000003
        /*044c*/ 	.word	0x00000000
        /*0450*/ 	.short	0x0101
        /*0452*/ 	.byte	0xff
	.zero		1


	//   ....[53]....
        /*0454*/ 	.word	0x00003180
        /*0458*/ 	.word	0x000000ff
        /*045c*/ 	.word	0x00000000
        /*0460*/ 	.short	0x010a
        /*0462*/ 	.byte	0x05
	.zero		1


	//   ....[54]....
        /*0464*/ 	.word	0x000031f0
        /*0468*/ 	.word	0x000000ff
        /*046c*/ 	.word	0x000000a0
        /*0470*/ 	.short	0x010a
        /*0472*/ 	.byte	0x0e
	.zero		1


	//   ....[55]....
        /*0474*/ 	.word	0x000032c0
        /*0478*/ 	.word	0x000000ff
        /*047c*/ 	.word	0x00000000
        /*0480*/ 	.short	0x010a
        /*0482*/ 	.byte	0x13
	.zero		1


	//   ....[56]....
        /*0484*/ 	.word	0x000033f0
        /*0488*/ 	.word	0x000000ff
        /*048c*/ 	.word	0x00000000
        /*0490*/ 	.short	0x010a
        /*0492*/ 	.byte	0x24
	.zero		1


	//   ....[57]....
        /*0494*/ 	.word	0x000037d0
        /*0498*/ 	.word	0x000000ff
        /*049c*/ 	.word	0x00000000
        /*04a0*/ 	.short	0x010a
        /*04a2*/ 	.byte	0x05
	.zero		1


	//   ....[58]....
        /*04a4*/ 	.word	0x00003860
        /*04a8*/ 	.word	0x000000ff
        /*04ac*/ 	.word	0x00000000
        /*04b0*/ 	.short	0x010a
        /*04b2*/ 	.byte	0x05
	.zero		1


	//   ....[59]....
        /*04b4*/ 	.word	0x000038f0
        /*04b8*/ 	.word	0x000000ff
        /*04bc*/ 	.word	0x00000000
        /*04c0*/ 	.short	0x010a
        /*04c2*/ 	.byte	0x05
	.zero		1


	//   ....[60]....
        /*04c4*/ 	.word	0x00003980
        /*04c8*/ 	.word	0x000000ff
        /*04cc*/ 	.word	0x00000000
        /*04d0*/ 	.short	0x010a
        /*04d2*/ 	.byte	0x06
	.zero		1


	//   ....[61]....
        /*04d4*/ 	.word	0x00003dc0
        /*04d8*/ 	.word	0x00000000
        /*04dc*/ 	.word	0x00000060
        /*04e0*/ 	.short	0x010a
        /*04e2*/ 	.byte	0xff
	.zero		1


	//   ....[62]....
        /*04e4*/ 	.word	0x00003ea0
        /*04e8*/ 	.word	0x00000000
        /*04ec*/ 	.word	0x00000000
        /*04f0*/ 	.short	0x0101
        /*04f2*/ 	.byte	0xff
	.zero		1


	//   ....[63]....
        /*04f4*/ 	.word	0x000041c0
        /*04f8*/ 	.word	0x000000ff
        /*04fc*/ 	.word	0x00000058
        /*0500*/ 	.short	0x010a
        /*0502*/ 	.byte	0x04
	.zero		1


	//   ....[64]....
        /*0504*/ 	.word	0x000043a0
        /*0508*/ 	.word	0x000000ff
        /*050c*/ 	.word	0x00000040
        /*0510*/ 	.short	0x010a
        /*0512*/ 	.byte	0x0d
	.zero		1


	//   ....[65]....
        /*0514*/ 	.word	0x000047f0
        /*0518*/ 	.word	0x000000ff
        /*051c*/ 	.word	0x00000030
        /*0520*/ 	.short	0x010b
        /*0522*/ 	.byte	0x0d
	.zero		1


	//   ....[66]....
        /*0524*/ 	.word	0x00004850
        /*0528*/ 	.word	0x000000ff
        /*052c*/ 	.word	0x00000000
        /*0530*/ 	.short	0x0101
        /*0532*/ 	.byte	0x15
	.zero		1


	//   ....[67]....
        /*0534*/ 	.word	0x00004900
        /*0538*/ 	.word	0x000000ff
        /*053c*/ 	.word	0x00000000
        /*0540*/ 	.short	0x010a
        /*0542*/ 	.byte	0x04
	.zero		1


	//   ....[68]....
        /*0544*/ 	.word	0x000049a0
        /*0548*/ 	.word	0x00000000
        /*054c*/ 	.word	0x00000000
        /*0550*/ 	.short	0x010a
        /*0552*/ 	.byte	0xff
	.zero		1


	//   ....[69]....
        /*0554*/ 	.word	0x00004d10
        /*0558*/ 	.word	0x00000000
        /*055c*/ 	.word	0x00000060
        /*0560*/ 	.short	0x010a
        /*0562*/ 	.byte	0xff
	.zero		1


	//   ....[70]....
        /*0564*/ 	.word	0x00004e20
        /*0568*/ 	.word	0x00000000
        /*056c*/ 	.word	0x00000000
        /*0570*/ 	.short	0x0101
        /*0572*/ 	.byte	0xff
	.zero		1


	//   ....[71]....
        /*0574*/ 	.word	0x00005820
        /*0578*/ 	.word	0x00000000
        /*057c*/ 	.word	0x00000030
        /*0580*/ 	.short	0x010a
        /*0582*/ 	.byte	0xff
	.zero		1


	//   ....[72]....
        /*0584*/ 	.word	0x00005860
        /*0588*/ 	.word	0x000000a0
        /*058c*/ 	.word	0x00000080
        /*0590*/ 	.short	0x010a
        /*0592*/ 	.byte	0xff
	.zero		1


	//   ....[73]....
        /*0594*/ 	.word	0x00005960
        /*0598*/ 	.word	0x00000000
        /*059c*/ 	.word	0x00000030
        /*05a0*/ 	.short	0x010a
        /*05a2*/ 	.byte	0xff
	.zero		1


	//   ....[74]....
        /*05a4*/ 	.word	0x00005c70
        /*05a8*/ 	.word	0x000000a0
        /*05ac*/ 	.word	0x00000080
        /*05b0*/ 	.short	0x010a
        /*05b2*/ 	.byte	0xff
	.zero		1


	//   ....[75]....
        /*05b4*/ 	.word	0x00006570
        /*05b8*/ 	.word	0x000000ff
        /*05bc*/ 	.word	0x00000000
        /*05c0*/ 	.short	0x0101
        /*05c2*/ 	.byte	0x05
	.zero		1


	//   ....[76]....
        /*05c4*/ 	.word	0x000079f0
        /*05c8*/ 	.word	0x00000000
        /*05cc*/ 	.word	0x00000000
        /*05d0*/ 	.short	0x0101
        /*05d2*/ 	.byte	0xff
	.zero		1


	//   ....[77]....
        /*05d4*/ 	.word	0x00007c90
        /*05d8*/ 	.word	0x00000003
        /*05dc*/ 	.word	0x000000d0
        /*05e0*/ 	.short	0x010a
        /*05e2*/ 	.byte	0xff
	.zero		1


	//   ....[78]....
        /*05e4*/ 	.word	0x00007cf0
        /*05e8*/ 	.word	0x00000002
        /*05ec*/ 	.word	0x00000018
        /*05f0*/ 	.short	0x010a
        /*05f2*/ 	.byte	0xff
	.zero		1


	//   ....[79]....
        /*05f4*/ 	.word	0x00007d50
        /*05f8*/ 	.word	0x00000002
        /*05fc*/ 	.word	0x00000018
        /*0600*/ 	.short	0x010a
        /*0602*/ 	.byte	0xff
	.zero		1


	//   ....[80]....
        /*0604*/ 	.word	0x00007da0
        /*0608*/ 	.word	0x00000002
        /*060c*/ 	.word	0x00000060
        /*0610*/ 	.short	0x010a
        /*0612*/ 	.byte	0xff
	.zero		1


	//   ....[81]....
        /*0614*/ 	.word	0x00007e00
        /*0618*/ 	.word	0x00000000
        /*061c*/ 	.word	0x00000000
        /*0620*/ 	.short	0x010a
        /*0622*/ 	.byte	0xff
	.zero		1


	//   ....[82]....
        /*0624*/ 	.word	0x00007e60
        /*0628*/ 	.word	0x00000000
        /*062c*/ 	.word	0x00000000
        /*0630*/ 	.short	0x010a
        /*0632*/ 	.byte	0xff
	.zero		1


	//   ....[83]....
        /*0634*/ 	.word	0x00007eb0
        /*0638*/ 	.word	0x00000000
        /*063c*/ 	.word	0x000000c0
        /*0640*/ 	.short	0x010a
        /*0642*/ 	.byte	0xff
	.zero		1


	//   ....[84]....
        /*0644*/ 	.word	0x00007f10
        /*0648*/ 	.word	0x00000000
        /*064c*/ 	.word	0x00000070
        /*0650*/ 	.short	0x010a
        /*0652*/ 	.byte	0xff
	.zero		1


	//   ....[85]....
        /*0654*/ 	.word	0x00007f60
        /*0658*/ 	.word	0x00000000
        /*065c*/ 	.word	0x00000060
        /*0660*/ 	.short	0x010a
        /*0662*/ 	.byte	0xff
	.zero		1


	//   ....[86]....
        /*0664*/ 	.word	0x00007fc0
        /*0668*/ 	.word	0x00000000
        /*066c*/ 	.word	0x00000070
        /*0670*/ 	.short	0x010a
        /*0672*/ 	.byte	0xff
	.zero		1


	//   ....[87]....
        /*0674*/ 	.word	0x00008010
        /*0678*/ 	.word	0x00000000
        /*067c*/ 	.word	0x00000060
        /*0680*/ 	.short	0x010a
        /*0682*/ 	.byte	0xff
	.zero		1


	//   ....[88]....
        /*0684*/ 	.word	0x00008070
        /*0688*/ 	.word	0x00000003
        /*068c*/ 	.word	0x000000a0
        /*0690*/ 	.short	0x010a
        /*0692*/ 	.byte	0xff
	.zero		1


	//   ....[89]....
        /*0694*/ 	.word	0x000080d0
        /*0698*/ 	.word	0x00000000
        /*069c*/ 	.word	0x00000000
        /*06a0*/ 	.short	0x010a
        /*06a2*/ 	.byte	0xff
	.zero		1


	//   ....[90]....
        /*06a4*/ 	.word	0x00008130
        /*06a8*/ 	.word	0x00000000
        /*06ac*/ 	.word	0x00000000
        /*06b0*/ 	.short	0x010a
        /*06b2*/ 	.byte	0xff
	.zero		1


	//   ....[91]....
        /*06b4*/ 	.word	0x00008190
        /*06b8*/ 	.word	0x00000000
        /*06bc*/ 	.word	0x00000000
        /*06c0*/ 	.short	0x010a
        /*06c2*/ 	.byte	0xff
	.zero		1


	//   ....[92]....
        /*06c4*/ 	.word	0x000081f0
        /*06c8*/ 	.word	0x00000000
        /*06cc*/ 	.word	0x00000000
        /*06d0*/ 	.short	0x010a
        /*06d2*/ 	.byte	0xff
	.zero		1


	//   ....[93]....
        /*06d4*/ 	.word	0x00008250
        /*06d8*/ 	.word	0x00000000
        /*06dc*/ 	.word	0x00000000
        /*06e0*/ 	.short	0x010a
        /*06e2*/ 	.byte	0xff
	.zero		1


	//   ....[94]....
        /*06e4*/ 	.word	0x000082a0
        /*06e8*/ 	.word	0x00000000
        /*06ec*/ 	.word	0x00000060
        /*06f0*/ 	.short	0x010a
        /*06f2*/ 	.byte	0xff
	.zero		1


	//   ....[95]....
        /*06f4*/ 	.word	0x00008300
        /*06f8*/ 	.word	0x00000000
        /*06fc*/ 	.word	0x00000058
        /*0700*/ 	.short	0x010a
        /*0702*/ 	.byte	0xff
	.zero		1


	//   ....[96]....
        /*0704*/ 	.word	0x00008360
        /*0708*/ 	.word	0x00000003
        /*070c*/ 	.word	0x00000040
        /*0710*/ 	.short	0x010a
        /*0712*/ 	.byte	0xff
	.zero		1


	//   ....[97]....
        /*0714*/ 	.word	0x000083c0
        /*0718*/ 	.word	0x00000000
        /*071c*/ 	.word	0x00000000
        /*0720*/ 	.short	0x010a
        /*0722*/ 	.byte	0xff
	.zero		1


	//   ....[98]....
        /*0724*/ 	.word	0x00008410
        /*0728*/ 	.word	0x00000000
        /*072c*/ 	.word	0x00000060
        /*0730*/ 	.short	0x010a
        /*0732*/ 	.byte	0xff
	.zero		1


	//   ....[99]....
        /*0734*/ 	.word	0x00008460
        /*0738*/ 	.word	0x00000000
        /*073c*/ 	.word	0x00000030
        /*0740*/ 	.short	0x010a
        /*0742*/ 	.byte	0xff
	.zero		1


	//   ....[100]....
        /*0744*/ 	.word	0x000084b0
        /*0748*/ 	.word	0x000000a0
        /*074c*/ 	.word	0x00000080
        /*0750*/ 	.short	0x010a
        /*0752*/ 	.byte	0xff
	.zero		1


	//----- nvinfo : EIATTR_NUM_MBARRIERS
	.align		4
.L_47:
        /*0754*/ 	.byte	0x03, 0x38
        /*0756*/ 	.short	0x001c


	//----- nvinfo : EIATTR_EXIT_INSTR_OFFSETS
	.align		4
        /*0758*/ 	.byte	0x04, 0x1c
        /*075a*/ 	.short	(.L_49 - .L_48)


	//   ....[0]....
.L_48:
        /*075c*/ 	.word	0x00002580


	//   ....[1]....
        /*0760*/ 	.word	0x00002a70


	//   ....[2]....
        /*0764*/ 	.word	0x00002ad0


	//   ....[3]....
        /*0768*/ 	.word	0x00003be0


	//   ....[4]....
        /*076c*/ 	.word	0x000049d0


	//   ....[5]....
        /*0770*/ 	.word	0x00004a10


	//   ....[6]....
        /*0774*/ 	.word	0x00007ba0


	//   ....[7]....
        /*0778*/ 	.word	0x00007c20


	//   ....[8]....
        /*077c*/ 	.word	0x00007c50


	//   ....[9]....
        /*0780*/ 	.word	0x00007c80


	//----- nvinfo : EIATTR_MAX_THREADS
	.align		4
.L_49:
        /*0784*/ 	.byte	0x04, 0x05
        /*0786*/ 	.short	(.L_51 - .L_50)
.L_50:
        /*0788*/ 	.word	0x00000100
        /*078c*/ 	.word	0x00000001
        /*0790*/ 	.word	0x00000001


	//----- nvinfo : EIATTR_CRS_STACK_SIZE
	.align		4
.L_51:
        /*0794*/ 	.byte	0x04, 0x1e
        /*0796*/ 	.short	(.L_53 - .L_52)
.L_52:
        /*0798*/ 	.word	0x00000000


	//----- nvinfo : EIATTR_CBANK_PARAM_SIZE
	.align		4
.L_53:
        /*079c*/ 	.byte	0x03, 0x19
        /*079e*/ 	.short	0x0800


	//----- nvinfo : EIATTR_PARAM_CBANK
	.align		4
        /*07a0*/ 	.byte	0x04, 0x0a
        /*07a2*/ 	.short	(.L_55 - .L_54)
	.align		4
.L_54:
        /*07a4*/ 	.word	index@(.nv.constant0._ZN7cutlass13device_kernelINS_4gemm6kernel13GemmUniversalIN4cute5tupleIJiiiiEEENS1_10collective13CollectiveMmaINS1_35MainloopSm100TmaUmmaWarpSpecializedILi3ELi2ELi4ENS5_IJNS4_1CILi1EEESB_SB_EEEEENS5_IJNSA_ILi64EEENSA_ILi160EEENSA_ILi128EEEEEENS_6half_tENS5_IJlSB_lEEESI_SJ_NS4_8TiledMMAINS4_8MMA_AtomIJNS4_20SM100_MMA_F16BF16_SSISI_SI_fLi64ELi160ELNS4_4UMMA5MajorE0ELSO_0ELNSN_7ScaleInE0ELSP_0EEEEEENS4_6LayoutISC_NS5_IJNSA_ILi0EEEST_ST_EEEEENS5_IJNS4_10UnderscoreESW_SW_EEEEENS4_13SM90_TMA_LOADENS4_14ComposedLayoutINS4_7SwizzleILi3ELi4ELi3EEENS4_18smem_ptr_flag_bitsILi16EEENSS_INS5_IJNSA_ILi8EEESE_EEENS5_IJSE_SB_EEEEEEEvNS4_8identityESZ_S19_vS1A_EENS_8epilogue10collective18CollectiveEpilogueINS1C_23Sm100TmaWarpSpecializedILi2ELi1ELi80ELb1ELb0EEEJSH_NS5_IJNSS_ISE_SB_EENSS_ISF_SB_EEEEESI_SJ_SI_SJ_NS1C_6fusion15FusionCallbacksIS1G_NS1K_17LinearCombinationISI_fSI_fLNS_15FloatRoundStyleE2EEESH_S1J_JEEENS4_5SM1004TMEM4LOAD26SM100_TMEM_LOAD_16dp256b4xESZ_NS10_INS11_ILi2ELi4ELi3EEES14_NSS_INS5_IJS15_NSA_ILi32EEEEEENS5_IJS1V_SB_EEEEEEENS4_17SM75_U32x4_LDSM_NENS4_14SM90_TMA_STOREES1Z_NS4_17SM90_U32x4_STSM_NENS4_39AutoVectorizingCopyWithAssumedAlignmentILi128EEEEEEvvEEEEvNT_6ParamsE)
        /*07a8*/ 	.short	0x0380
        /*07aa*/ 	.short	0x0800


	//----- nvinfo : EIATTR_SW_WAR
	.align		4
.L_55:
        /*07ac*/ 	.byte	0x04, 0x36
        /*07ae*/ 	.short	(.L_57 - .L_56)
.L_56:
        /*07b0*/ 	.word	0x00000008
.L_57:


//--------------------- .nv.callgraph             --------------------------
	.section	.nv.callgraph,"",@"SHT_CUDA_CALLGRAPH"
	.align	4
	.sectionentsize	8
	.align		4
        /*0000*/ 	.word	0x00000000
	.align		4
        /*0004*/ 	.word	0xffffffff
	.align		4
        /*0008*/ 	.word	index@(_ZN7cutlass13device_kernelINS_4gemm6kernel13GemmUniversalIN4cute5tupleIJiiiiEEENS1_10collective13CollectiveMmaINS1_35MainloopSm100TmaUmmaWarpSpecializedILi3ELi2ELi4ENS5_IJNS4_1CILi1EEESB_SB_EEEEENS5_IJNSA_ILi64EEENSA_ILi160EEENSA_ILi128EEEEEENS_6half_tENS5_IJlSB_lEEESI_SJ_NS4_8TiledMMAINS4_8MMA_AtomIJNS4_20SM100_MMA_F16BF16_SSISI_SI_fLi64ELi160ELNS4_4UMMA5MajorE0ELSO_0ELNSN_7ScaleInE0ELSP_0EEEEEENS4_6LayoutISC_NS5_IJNSA_ILi0EEEST_ST_EEEEENS5_IJNS4_10UnderscoreESW_SW_EEEEENS4_13SM90_TMA_LOADENS4_14ComposedLayoutINS4_7SwizzleILi3ELi4ELi3EEENS4_18smem_ptr_flag_bitsILi16EEENSS_INS5_IJNSA_ILi8EEESE_EEENS5_IJSE_SB_EEEEEEEvNS4_8identityESZ_S19_vS1A_EENS_8epilogue10collective18CollectiveEpilogueINS1C_23Sm100TmaWarpSpecializedILi2ELi1ELi80ELb1ELb0EEEJSH_NS5_IJNSS_ISE_SB_EENSS_ISF_SB_EEEEESI_SJ_SI_SJ_NS1C_6fusion15FusionCallbacksIS1G_NS1K_17LinearCombinationISI_fSI_fLNS_15FloatRoundStyleE2EEESH_S1J_JEEENS4_5SM1004TMEM4LOAD26SM100_TMEM_LOAD_16dp256b4xESZ_NS10_INS11_ILi2ELi4ELi3EEES14_NSS_INS5_IJS15_NSA_ILi32EEEEEENS5_IJS1V_SB_EEEEEEENS4_17SM75_U32x4_LDSM_NENS4_14SM90_TMA_STOREES1Z_NS4_17SM90_U32x4_STSM_NENS4_39AutoVectorizingCopyWithAssumedAlignmentILi128EEEEEEvvEEEEvNT_6ParamsE)
	.align		4
        /*000c*/ 	.word	index@(__assertfail)
	.align		4
        /*0010*/ 	.word	0x00000000
	.align		4
        /*0014*/ 	.word	0xfffffffe
	.align		4
        /*0018*/ 	.word	0x00000000
	.align		4
        /*001c*/ 	.word	0xfffffffd
	.align		4
        /*0020*/ 	.word	0x00000000
	.align		4
        /*0024*/ 	.word	0xfffffffc


//--------------------- .nv.constant4             --------------------------
	.section	.nv.constant4,"a",@progbits
	.align	8
	.align		8
.nv.constant4:
        /*0000*/ 	.dword	__assertfail
	.align		8
        /*0008*/ 	.dword	__unnamed_1
	.align		8
        /*0010*/ 	.dword	__unnamed_2
	.align		8
        /*0018*/ 	.dword	_ZN40_INTERNAL_347c0f2e_4_k_cu_d7ed1116_242404cuda3std3__45__cpo5beginE
	.align		8
        /*0020*/ 	.dword	_ZN40_INTERNAL_347c0f2e_4_k_cu_d7ed1116_242404cuda3std3__45__cpo3endE
	.align		8
        /*0028*/ 	.dword	_ZN40_INTERNAL_347c0f2e_4_k_cu_d7ed1116_242404cuda3std3__45__cpo6cbeginE
	.align		8
        /*0030*/ 	.dword	_ZN40_INTERNAL_347c0f2e_4_k_cu_d7ed1116_242404cuda3std3__45__cpo4cendE
	.align		8
        /*0038*/ 	.dword	_ZN40_INTERNAL_347c0f2e_4_k_cu_d7ed1116_242404cuda3std3__442_GLOBAL__N__347c0f2e_4_k_cu_d7ed1116_242406ignoreE
	.align		8
        /*0040*/ 	.dword	_ZN40_INTERNAL_347c0f2e_4_k_cu_d7ed1116_242404cuda3std3__419piecewise_constructE
	.align		8
        /*0048*/ 	.dword	_ZN40_INTERNAL_347c0f2e_4_k_cu_d7ed1116_242404cuda3std3__48in_placeE
	.align		8
        /*0050*/ 	.dword	_ZN40_INTERNAL_347c0f2e_4_k_cu_d7ed1116_242404cuda3std6ranges3__45__cpo4swapE
	.align		8
        /*0058*/ 	.dword	_ZN40_INTERNAL_347c0f2e_4_k_cu_d7ed1116_242404cuda3std6ranges3__45__cpo9iter_moveE
	.align		8
        /*0060*/ 	.dword	_ZN40_INTERNAL_347c0f2e_4_k_cu_d7ed1116_242404cute7productE
	.align		8
        /*0068*/ 	.dword	_ZN40_INTERNAL_347c0f2e_4_k_cu_d7ed1116_242404cute1_E
	.align		8
        /*0070*/ 	.dword	$str$25
	.align		8
        /*0078*/ 	.dword	$str$26
	.align		8
        /*0080*/ 	.dword	$str$27
	.align		8
        /*0088*/ 	.dword	$str$28


//--------------------- .text._ZN7cutlass13device_kernelINS_4gemm6kernel13GemmUniversalIN4cute5tupleIJiiiiEEENS1_10collective13CollectiveMmaINS1_35MainloopSm100TmaUmmaWarpSpecializedILi3ELi2ELi4ENS5_IJNS4_1CILi1EEESB_SB_EEEEENS5_IJNSA_ILi64EEENSA_ILi160EEENSA_ILi128EEEEEENS_6half_tENS5_IJlSB_lEEESI_SJ_NS4_8TiledMMAINS4_8MMA_AtomIJNS4_20SM100_MMA_F16BF16_SSISI_SI_fLi64ELi160ELNS4_4UMMA5MajorE0ELSO_0ELNSN_7ScaleInE0ELSP_0EEEEEENS4_6LayoutISC_NS5_IJNSA_ILi0EEEST_ST_EEEEENS5_IJNS4_10UnderscoreESW_SW_EEEEENS4_13SM90_TMA_LOADENS4_14ComposedLayoutINS4_7SwizzleILi3ELi4ELi3EEENS4_18smem_ptr_flag_bitsILi16EEENSS_INS5_IJNSA_ILi8EEESE_EEENS5_IJSE_SB_EEEEEEEvNS4_8identityESZ_S19_vS1A_EENS_8epilogue10collective18CollectiveEpilogueINS1C_23Sm100TmaWarpSpecializedILi2ELi1ELi80ELb1ELb0EEEJSH_NS5_IJNSS_ISE_SB_EENSS_ISF_SB_EEEEESI_SJ_SI_SJ_NS1C_6fusion15FusionCallbacksIS1G_NS1K_17LinearCombinationISI_fSI_fLNS_15FloatRoundStyleE2EEESH_S1J_JEEENS4_5SM1004TMEM4LOAD26SM100_TMEM_LOAD_16dp256b4xESZ_NS10_INS11_ILi2ELi4ELi3EEES14_NSS_INS5_IJS15_NSA_ILi32EEEEEENS5_IJS1V_SB_EEEEEEENS4_17SM75_U32x4_LDSM_NENS4_14SM90_TMA_STOREES1Z_NS4_17SM90_U32x4_STSM_NENS4_39AutoVectorizingCopyWithAssumedAlignmentILi128EEEEEEvvEEEEvNT_6ParamsE --------------------------
	.section	.text._ZN7cutlass13device_kernelINS_4gemm6kernel13GemmUniversalIN4cute5tupleIJiiiiEEENS1_10collective13CollectiveMmaINS1_35MainloopSm100TmaUmmaWarpSpecializedILi3ELi2ELi4ENS5_IJNS4_1CILi1EEESB_SB_EEEEENS5_IJNSA_ILi64EEENSA_ILi160EEENSA_ILi128EEEEEENS_6half_tENS5_IJlSB_lEEESI_SJ_NS4_8TiledMMAINS4_8MMA_AtomIJNS4_20SM100_MMA_F16BF16_SSISI_SI_fLi64ELi160ELNS4_4UMMA5MajorE0ELSO_0ELNSN_7ScaleInE0ELSP_0EEEEEENS4_6LayoutISC_NS5_IJNSA_ILi0EEEST_ST_EEEEENS5_IJNS4_10UnderscoreESW_SW_EEEEENS4_13SM90_TMA_LOADENS4_14ComposedLayoutINS4_7SwizzleILi3ELi4ELi3EEENS4_18smem_ptr_flag_bitsILi16EEENSS_INS5_IJNSA_ILi8EEESE_EEENS5_IJSE_SB_EEEEEEEvNS4_8identityESZ_S19_vS1A_EENS_8epilogue10collective18CollectiveEpilogueINS1C_23Sm100TmaWarpSpecializedILi2ELi1ELi80ELb1ELb0EEEJSH_NS5_IJNSS_ISE_SB_EENSS_ISF_SB_EEEEESI_SJ_SI_SJ_NS1C_6fusion15FusionCallbacksIS1G_NS1K_17LinearCombinationISI_fSI_fLNS_15FloatRoundStyleE2EEESH_S1J_JEEENS4_5SM1004TMEM4LOAD26SM100_TMEM_LOAD_16dp256b4xESZ_NS10_INS11_ILi2ELi4ELi3EEES14_NSS_INS5_IJS15_NSA_ILi32EEEEEENS5_IJS1V_SB_EEEEEEENS4_17SM75_U32x4_LDSM_NENS4_14SM90_TMA_STOREES1Z_NS4_17SM90_U32x4_STSM_NENS4_39AutoVectorizingCopyWithAssumedAlignmentILi128EEEEEEvvEEEEvNT_6ParamsE,"ax",@progbits
	.align	128
.text._ZN7cutlass13device_kernelINS_4gemm6kernel13GemmUniversalIN4cute5tupleIJiiiiEEENS1_10collective13CollectiveMmaINS1_35MainloopSm100TmaUmmaWarpSpecializedILi3ELi2ELi4ENS5_IJNS4_1CILi1EEESB_SB_EEEEENS5_IJNSA_ILi64EEENSA_ILi160EEENSA_ILi128EEEEEENS_6half_tENS5_IJlSB_lEEESI_SJ_NS4_8TiledMMAINS4_8MMA_AtomIJNS4_20SM100_MMA_F16BF16_SSISI_SI_fLi64ELi160ELNS4_4UMMA5MajorE0ELSO_0ELNSN_7ScaleInE0ELSP_0EEEEEENS4_6LayoutISC_NS5_IJNSA_ILi0EEEST_ST_EEEEENS5_IJNS4_10UnderscoreESW_SW_EEEEENS4_13SM90_TMA_LOADENS4_14ComposedLayoutINS4_7SwizzleILi3ELi4ELi3EEENS4_18smem_ptr_flag_bitsILi16EEENSS_INS5_IJNSA_ILi8EEESE_EEENS5_IJSE_SB_EEEEEEEvNS4_8identityESZ_S19_vS1A_EENS_8epilogue10collective18CollectiveEpilogueINS1C_23Sm100TmaWarpSpecializedILi2ELi1ELi80ELb1ELb0EEEJSH_NS5_IJNSS_ISE_SB_EENSS_ISF_SB_EEEEESI_SJ_SI_SJ_NS1C_6fusion15FusionCallbacksIS1G_NS1K_17LinearCombinationISI_fSI_fLNS_15FloatRoundStyleE2EEESH_S1J_JEEENS4_5SM1004TMEM4LOAD26SM100_TMEM_LOAD_16dp256b4xESZ_NS10_INS11_ILi2ELi4ELi3EEES14_NSS_INS5_IJS15_NSA_ILi32EEEEEENS5_IJS1V_SB_EEEEEEENS4_17SM75_U32x4_LDSM_NENS4_14SM90_TMA_STOREES1Z_NS4_17SM90_U32x4_STSM_NENS4_39AutoVectorizingCopyWithAssumedAlignmentILi128EEEEEEvvEEEEvNT_6ParamsE:
        .type           _ZN7cutlass13device_kernelINS_4gemm6kernel13GemmUniversalIN4cute5tupleIJiiiiEEENS1_10collective13CollectiveMmaINS1_35MainloopSm100TmaUmmaWarpSpecializedILi3ELi2ELi4ENS5_IJNS4_1CILi1EEESB_SB_EEEEENS5_IJNSA_ILi64EEENSA_ILi160EEENSA_ILi128EEEEEENS_6half_tENS5_IJlSB_lEEESI_SJ_NS4_8TiledMMAINS4_8MMA_AtomIJNS4_20SM100_MMA_F16BF16_SSISI_SI_fLi64ELi160ELNS4_4UMMA5MajorE0ELSO_0ELNSN_7ScaleInE0ELSP_0EEEEEENS4_6LayoutISC_NS5_IJNSA_ILi0EEEST_ST_EEEEENS5_IJNS4_10UnderscoreESW_SW_EEEEENS4_13SM90_TMA_LOADENS4_14ComposedLayoutINS4_7SwizzleILi3ELi4ELi3EEENS4_18smem_ptr_flag_bitsILi16EEENSS_INS5_IJNSA_ILi8EEESE_EEENS5_IJSE_SB_EEEEEEEvNS4_8identityESZ_S19_vS1A_EENS_8epilogue10collective18CollectiveEpilogueINS1C_23Sm100TmaWarpSpecializedILi2ELi1ELi80ELb1ELb0EEEJSH_NS5_IJNSS_ISE_SB_EENSS_ISF_SB_EEEEESI_SJ_SI_SJ_NS1C_6fusion15FusionCallbacksIS1G_NS1K_17LinearCombinationISI_fSI_fLNS_15FloatRoundStyleE2EEESH_S1J_JEEENS4_5SM1004TMEM4LOAD26SM100_TMEM_LOAD_16dp256b4xESZ_NS10_INS11_ILi2ELi4ELi3EEES14_NSS_INS5_IJS15_NSA_ILi32EEEEEENS5_IJS1V_SB_EEEEEEENS4_17SM75_U32x4_LDSM_NENS4_14SM90_TMA_STOREES1Z_NS4_17SM90_U32x4_STSM_NENS4_39AutoVectorizingCopyWithAssumedAlignmentILi128EEEEEEvvEEEEvNT_6ParamsE,@function
        .size           _ZN7cutlass13device_kernelINS_4gemm6kernel13GemmUniversalIN4cute5tupleIJiiiiEEENS1_10collective13CollectiveMmaINS1_35MainloopSm100TmaUmmaWarpSpecializedILi3ELi2ELi4ENS5_IJNS4_1CILi1EEESB_SB_EEEEENS5_IJNSA_ILi64EEENSA_ILi160EEENSA_ILi128EEEEEENS_6half_tENS5_IJlSB_lEEESI_SJ_NS4_8TiledMMAINS4_8MMA_AtomIJNS4_20SM100_MMA_F16BF16_SSISI_SI_fLi64ELi160ELNS4_4UMMA5MajorE0ELSO_0ELNSN_7ScaleInE0ELSP_0EEEEEENS4_6LayoutISC_NS5_IJNSA_ILi0EEEST_ST_EEEEENS5_IJNS4_10UnderscoreESW_SW_EEEEENS4_13SM90_TMA_LOADENS4_14ComposedLayoutINS4_7SwizzleILi3ELi4ELi3EEENS4_18smem_ptr_flag_bitsILi16EEENSS_INS5_IJNSA_ILi8EEESE_EEENS5_IJSE_SB_EEEEEEEvNS4_8identityESZ_S19_vS1A_EENS_8epilogue10collective18CollectiveEpilogueINS1C_23Sm100TmaWarpSpecializedILi2ELi1ELi80ELb1ELb0EEEJSH_NS5_IJNSS_ISE_SB_EENSS_ISF_SB_EEEEESI_SJ_SI_SJ_NS1C_6fusion15FusionCallbacksIS1G_NS1K_17LinearCombinationISI_fSI_fLNS_15FloatRoundStyleE2EEESH_S1J_JEEENS4_5SM1004TMEM4LOAD26SM100_TMEM_LOAD_16dp256b4xESZ_NS10_INS11_ILi2ELi4ELi3EEES14_NSS_INS5_IJS15_NSA_ILi32EEEEEENS5_IJS1V_SB_EEEEEEENS4_17SM75_U32x4_LDSM_NENS4_14SM90_TMA_STOREES1Z_NS4_17SM90_U32x4_STSM_NENS4_39AutoVectorizingCopyWithAssumedAlignmentILi128EEEEEEvvEEEEvNT_6ParamsE,(.L_x_138 - _ZN7cutlass13device_kernelINS_4gemm6kernel13GemmUniversalIN4cute5tupleIJiiiiEEENS1_10collective13CollectiveMmaINS1_35MainloopSm100TmaUmmaWarpSpecializedILi3ELi2ELi4ENS5_IJNS4_1CILi1EEESB_SB_EEEEENS5_IJNSA_ILi64EEENSA_ILi160EEENSA_ILi128EEEEEENS_6half_tENS5_IJlSB_lEEESI_SJ_NS4_8TiledMMAINS4_8MMA_AtomIJNS4_20SM100_MMA_F16BF16_SSISI_SI_fLi64ELi160ELNS4_4UMMA5MajorE0ELSO_0ELNSN_7ScaleInE0ELSP_0EEEEEENS4_6LayoutISC_NS5_IJNSA_ILi0EEEST_ST_EEEEENS5_IJNS4_10UnderscoreESW_SW_EEEEENS4_13SM90_TMA_LOADENS4_14ComposedLayoutINS4_7SwizzleILi3ELi4ELi3EEENS4_18smem_ptr_flag_bitsILi16EEENSS_INS5_IJNSA_ILi8EEESE_EEENS5_IJSE_SB_EEEEEEEvNS4_8identityESZ_S19_vS1A_EENS_8epilogue10collective18CollectiveEpilogueINS1C_23Sm100TmaWarpSpecializedILi2ELi1ELi80ELb1ELb0EEEJSH_NS5_IJNSS_ISE_SB_EENSS_ISF_SB_EEEEESI_SJ_SI_SJ_NS1C_6fusion15FusionCallbacksIS1G_NS1K_17LinearCombinationISI_fSI_fLNS_15FloatRoundStyleE2EEESH_S1J_JEEENS4_5SM1004TMEM4LOAD26SM100_TMEM_LOAD_16dp256b4xESZ_NS10_INS11_ILi2ELi4ELi3EEES14_NSS_INS5_IJS15_NSA_ILi32EEEEEENS5_IJS1V_SB_EEEEEEENS4_17SM75_U32x4_LDSM_NENS4_14SM90_TMA_STOREES1Z_NS4_17SM90_U32x4_STSM_NENS4_39AutoVectorizingCopyWithAssumedAlignmentILi128EEEEEEvvEEEEvNT_6ParamsE)
        .other          _ZN7cutlass13device_kernelINS_4gemm6kernel13GemmUniversalIN4cute5tupleIJiiiiEEENS1_10collective13CollectiveMmaINS1_35MainloopSm100TmaUmmaWarpSpecializedILi3ELi2ELi4ENS5_IJNS4_1CILi1EEESB_SB_EEEEENS5_IJNSA_ILi64EEENSA_ILi160EEENSA_ILi128EEEEEENS_6half_tENS5_IJlSB_lEEESI_SJ_NS4_8TiledMMAINS4_8MMA_AtomIJNS4_20SM100_MMA_F16BF16_SSISI_SI_fLi64ELi160ELNS4_4UMMA5MajorE0ELSO_0ELNSN_7ScaleInE0ELSP_0EEEEEENS4_6LayoutISC_NS5_IJNSA_ILi0EEEST_ST_EEEEENS5_IJNS4_10UnderscoreESW_SW_EEEEENS4_13SM90_TMA_LOADENS4_14ComposedLayoutINS4_7SwizzleILi3ELi4ELi3EEENS4_18smem_ptr_flag_bitsILi16EEENSS_INS5_IJNSA_ILi8EEESE_EEENS5_IJSE_SB_EEEEEEEvNS4_8identityESZ_S19_vS1A_EENS_8epilogue10collective18CollectiveEpilogueINS1C_23Sm100TmaWarpSpecializedILi2ELi1ELi80ELb1ELb0EEEJSH_NS5_IJNSS_ISE_SB_EENSS_ISF_SB_EEEEESI_SJ_SI_SJ_NS1C_6fusion15FusionCallbacksIS1G_NS1K_17LinearCombinationISI_fSI_fLNS_15FloatRoundStyleE2EEESH_S1J_JEEENS4_5SM1004TMEM4LOAD26SM100_TMEM_LOAD_16dp256b4xESZ_NS10_INS11_ILi2ELi4ELi3EEES14_NSS_INS5_IJS15_NSA_ILi32EEEEEENS5_IJS1V_SB_EEEEEEENS4_17SM75_U32x4_LDSM_NENS4_14SM90_TMA_STOREES1Z_NS4_17SM90_U32x4_STSM_NENS4_39AutoVectorizingCopyWithAssumedAlignmentILi128EEEEEEvvEEEEvNT_6ParamsE,@"STO_CUDA_ENTRY STV_DEFAULT"
_ZN7cutlass13device_kernelINS_4gemm6kernel13GemmUniversalIN4cute5tupleIJiiiiEEENS1_10collective13CollectiveMmaINS1_35MainloopSm100TmaUmmaWarpSpecializedILi3ELi2ELi4ENS5_IJNS4_1CILi1EEESB_SB_EEEEENS5_IJNSA_ILi64EEENSA_ILi160EEENSA_ILi128EEEEEENS_6half_tENS5_IJlSB_lEEESI_SJ_NS4_8TiledMMAINS4_8MMA_AtomIJNS4_20SM100_MMA_F16BF16_SSISI_SI_fLi64ELi160ELNS4_4UMMA5MajorE0ELSO_0ELNSN_7ScaleInE0ELSP_0EEEEEENS4_6LayoutISC_NS5_IJNSA_ILi0EEEST_ST_EEEEENS5_IJNS4_10UnderscoreESW_SW_EEEEENS4_13SM90_TMA_LOADENS4_14ComposedLayoutINS4_7SwizzleILi3ELi4ELi3EEENS4_18smem_ptr_flag_bitsILi16EEENSS_INS5_IJNSA_ILi8EEESE_EEENS5_IJSE_SB_EEEEEEEvNS4_8identityESZ_S19_vS1A_EENS_8epilogue10collective18CollectiveEpilogueINS1C_23Sm100TmaWarpSpecializedILi2ELi1ELi80ELb1ELb0EEEJSH_NS5_IJNSS_ISE_SB_EENSS_ISF_SB_EEEEESI_SJ_SI_SJ_NS1C_6fusion15FusionCallbacksIS1G_NS1K_17LinearCombinationISI_fSI_fLNS_15FloatRoundStyleE2EEESH_S1J_JEEENS4_5SM1004TMEM4LOAD26SM100_TMEM_LOAD_16dp256b4xESZ_NS10_INS11_ILi2ELi4ELi3EEES14_NSS_INS5_IJS15_NSA_ILi32EEEEEENS5_IJS1V_SB_EEEEEEENS4_17SM75_U32x4_LDSM_NENS4_14SM90_TMA_STOREES1Z_NS4_17SM90_U32x4_STSM_NENS4_39AutoVectorizingCopyWithAssumedAlignmentILi128EEEEEEvvEEEEvNT_6ParamsE:
[----:B------:R-:W1:Y:S01]  /*0000*/  LDC R1, c[0x0][0x37c] ;  /* 0x0000df00ff017b82 */ /* 0x000e620000000800 */
[----:B------:R-:W2:Y:S01]  /*0010*/  S2R R218, SR_TID.X ;  /* 0x0000000000da7919 */ /* 0x000ea20000002100 */
[----:B------:R-:W3:Y:S01]  /*0020*/  LDCU.64 UR4, c[0x0][0x890] ;  /* 0x00011200ff0477ac */ /* 0x000ee20008000a00 */
[----:B------:R-:W-:Y:S02]  /*0030*/  PRMT R206, RZ, 0x7610, R206 ;  /* 0x00007610ffce7816 */ /* 0x000fe400000000ce */
[----:B------:R-:W-:Y:S01]  /*0040*/  ELECT P5, URZ, PT ;  /* 0x0000000000ff782f */ /* 0x000fe200038a0000 */
[----:B------:R-:W4:Y:S01]  /*0050*/  LDCU.64 UR46, c[0x0][0x358] ;  /* 0x00006b00ff2e77ac */ /* 0x000f220008000a00 */
[----:B---3--:R-:W-:-:S04]  /*0060*/  UISETP.NE.U32.AND UP0, UPT, UR4, URZ, UPT ;  /* 0x000000ff0400728c */ /* 0x008fc8000bf05070 */
[----:B------:R-:W-:Y:S01]  /*0070*/  UISETP.NE.AND.EX UP0, UPT, UR5, URZ, UPT, UP0 ;  /* 0x000000ff0500728c */ /* 0x000fe2000bf05300 */
[----:B--2---:R-:W-:-:S05]  /*0080*/  SHF.R.U32.HI R211, RZ, 0x5, R218 ;  /* 0x00000005ffd37819 */ /* 0x004fca00000116da */
[----:B------:R-:W2:Y:S02]  /*0090*/  SHFL.IDX PT, R0, R211, RZ, 0x1f ;  /* 0x00001fffd3007589 */ /* 0x000ea400000e0000 */
[----:B--2---:R-:W-:Y:S01]  /*00a0*/  R2UR UR8, R0 ;  /* 0x00000000000872ca */ /* 0x004fe200000e0000 */
[----:B-1--4-:R-:W-:-:S14]  /*00b0*/  BRA.U UP0, `(.L_x_0) ;  /* 0x00000001002c7547 */ /* 0x012fdc000b800000 */
[----:B------:R-:W1:Y:S02]  /*00c0*/  LDCU.64 UR6, c[0x0][0x888] ;  /* 0x00011100ff0677ac */ /* 0x000e640008000a00 */
[----:B-1----:R-:W-:-:S04]  /*00d0*/  UISETP.NE.U32.AND UP0, UPT, UR6, URZ, UPT ;  /* 0x000000ff0600728c */ /* 0x002fc8000bf05070 */
[----:B------:R-:W-:-:S09]  /*00e0*/  UISETP.NE.AND.EX UP0, UPT, UR7, URZ, UPT, UP0 ;  /* 0x000000ff0700728c */ /* 0x000fd2000bf05300 */
[----:B------:R-:W-:Y:S05]  /*00f0*/  BRA.U !UP0, `(.L_x_1) ;  /* 0x0000000108107547 */ /* 0x000fea000b800000 */
[----:B------:R-:W1:Y:S02]  /*0100*/  LDC.64 R2, c[0x0][0x888] ;  /* 0x00022200ff027b82 */ /* 0x000e640000000a00 */
[----:B-1----:R1:W5:Y:S01]  /*0110*/  LDG.E R101, desc[UR46][R2.64] ;  /* 0x0000002e02657981 */ /* 0x002362000c1e1900 */
[----:B------:R-:W-:Y:S01]  /*0120*/  HFMA2 R206, -RZ, RZ, 0, 5.9604644775390625e-08 ;  /* 0x00000001ffce7431 */ /* 0x000fe200000001ff */
[----:B------:R-:W-:Y:S05]  /*0130*/  BRA `(.L_x_0) ;  /* 0x00000000000c7947 */ /* 0x000fea0003800000 */
.L_x_1:
[----:B------:R-:W1:Y:S01]  /*0140*/  LDCU UR6, c[0x0][0x880] ;  /* 0x00011000ff0677ac */ /* 0x000e620008000800 */
[----:B------:R-:W-:Y:S01]  /*0150*/  HFMA2 R206, -RZ, RZ, 0, 5.9604644775390625e-08 ;  /* 0x00000001ffce7431 */ /* 0x000fe200000001ff */
[----:B-1----:R-:W-:-:S07]  /*0160*/  MOV R101, UR6 ;  /* 0x0000000600657c02 */ /* 0x002fce0008000f00 */
.L_x_0:
[----:B------:R-:W2:Y:S02]  /*0170*/  LDCU.64 UR6, c[0x0][0x8b0] ;  /* 0x00011600ff0677ac */ /* 0x000ea40008000a00 */
[----:B--2---:R-:W-:-:S04]  /*0180*/  UISETP.NE.U32.AND UP0, UPT, UR6, URZ, UPT ;  /* 0x000000ff0600728c */ /* 0x004fc8000bf05070 */
[----:B------:R-:W-:-:S09]  /*0190*/  UISETP.NE.AND.EX UP0, UPT, UR7, URZ, UPT, UP0 ;  /* 0x000000ff0700728c */ /* 0x000fd2000bf05300 */
[----:B------:R-:W-:Y:S05]  /*01a0*/  BRA.U UP0, `(.L_x_2) ;  /* 0x0000000100247547 */ /* 0x000fea000b800000 */
[----:B------:R-:W2:Y:S02]  /*01b0*/  LDCU.64 UR6, c[0x0][0x8a8] ;  /* 0x00011500ff0677ac */ /* 0x000ea40008000a00 */
[----:B--2---:R-:W-:-:S04]  /*01c0*/  UISETP.NE.U32.AND UP0, UPT, UR6, URZ, UPT ;  /* 0x000000ff0600728c */ /* 0x004fc8000bf05070 */
[----:B------:R-:W-:-:S09]  /*01d0*/  UISETP.NE.AND.EX UP0, UPT, UR7, URZ, UPT, UP0 ;  /* 0x000000ff0700728c */ /* 0x000fd2000bf05300 */
[----:B------:R-:W-:Y:S05]  /*01e0*/  BRA.U !UP0, `(.L_x_3) ;  /* 0x00000001080c7547 */ /* 0x000fea000b800000 */
[----:B------:R-:W2:Y:S02]  /*01f0*/  LDC.64 R98, c[0x0][0x8a8] ;  /* 0x00022a00ff627b82 */ /* 0x000ea40000000a00 */
[----:B--2---:R2:W5:Y:S01]  /*0200*/  LDG.E R98, desc[UR46][R98.64] ;  /* 0x0000002e62627981 */ /* 0x004562000c1e1900 */
[----:B------:R-:W-:Y:S05]  /*0210*/  BRA `(.L_x_2) ;  /* 0x0000000000087947 */ /* 0x000fea0003800000 */
.L_x_3:
[----:B------:R-:W2:Y:S02]  /*0220*/  LDCU UR6, c[0x0][0x8a0] ;  /* 0x00011400ff0677ac */ /* 0x000ea40008000800 */
[----:B--2---:R-:W-:Y:S02]  /*0230*/  MOV R98, UR6 ;  /* 0x0000000600627c02 */ /* 0x004fe40008000f00 */
.L_x_2:
[----:B------:R-:W-:Y:S01]  /*0240*/  IMAD.U32 R0, RZ, RZ, UR8 ;  /* 0x00000008ff007e24 */ /* 0x000fe2000f8e00ff */
[----:B------:R-:W-:Y:S04]  /*0250*/  BSSY.RECONVERGENT B0, `(.L_x_4) ;  /* 0x000000c000007945 */ /* 0x000fe80003800200 */
[C---:B------:R-:W-:Y:S02]  /*0260*/  ISETP.NE.OR P1, PT, R0.reuse, 0x1, !P5 ;  /* 0x000000010000780c */ /* 0x040fe40006f25670 */
[----:B------:R-:W-:-:S11]  /*0270*/  ISETP.NE.OR P0, PT, R0, 0x3, !P5 ;  /* 0x000000030000780c */ /* 0x000fd60006f05670 */
[----:B------:R-:W-:Y:S05]  /*0280*/  @P1 BRA `(.L_x_5) ;  /* 0x0000000000201947 */ /* 0x000fea0003800000 */
[----:B------:R-:W3:Y:S02]  /*0290*/  LDCU.64 UR6, c[0x0][0x348] ;  /* 0x00006900ff0677ac */ /* 0x000ee40008000a00 */
[----:B---3--:R-:W-:Y:S02]  /*02a0*/  UIADD3 UR10, UP1, UPT, UR6, 0x80, URZ ;  /* 0x00000080060a7890 */ /* 0x008fe4000ff3e0ff */
[----:B------:R-:W-:Y:S02]  /*02b0*/  UIADD3 UR6, UP0, UPT, UR6, 0x180, URZ ;  /* 0x0000018006067890 */ /* 0x000fe4000ff1e0ff */
[----:B------:R-:W-:Y:S02]  /*02c0*/  UIADD3.X UR11, UPT, UPT, URZ, UR7, URZ, UP1, !UPT ;  /* 0x00000007ff0b7290 */ /* 0x000fe40008ffe4ff */
[----:B------:R-:W-:-:S07]  /*02d0*/  UIADD3.X UR7, UPT, UPT, URZ, UR7, URZ, UP0, !UPT ;  /* 0x00000007ff077290 */ /* 0x000fce00087fe4ff */
[----:B------:R3:W-:Y:S02]  /*02e0*/  UTMACCTL.PF [UR10] ;  /* 0x000000000a0079b9 */ /* 0x0007e40008040000 */
[----:B------:R3:W-:Y:S02]  /*02f0*/  UTMACCTL.PF [UR6] ;  /* 0x00000000060079b9 */ /* 0x0007e40008040000 */
[----:B---3--:R-:W-:Y:S01]  /*0300*/  NOP ;  /* 0x0000000000007918 */ /* 0x008fe20000000000 */
.L_x_5:
[----:B------:R-:W-:Y:S05]  /*0310*/  BSYNC.RECONVERGENT B0 ;  /* 0x0000000000007941 */ /* 0x000fea0003800200 */
.L_x_4:
[----:B------:R-:W-:Y:S04]  /*0320*/  BSSY.RECONVERGENT B0, `(.L_x_6) ;  /* 0x000000a000007945 */ /* 0x000fe80003800200 */
        /* <DEDUP_REMOVED lines=9> */
.L_x_7:
[----:B------:R-:W-:Y:S05]  /*03c0*/  BSYNC.RECONVERGENT B0 ;  /* 0x0000000000007941 */ /* 0x000fea0003800200 */
.L_x_6:
[----:B------:R-:W3:Y:S01]  /*03d0*/  LDCU.64 UR6, c[0x0][0x888] ;  /* 0x00011100ff0677ac */ /* 0x000ee20008000a00 */
[----:B------:R-:W-:Y:S02]  /*03e0*/  UISETP.EQ.U32.AND UP1, UPT, UR4, URZ, UPT ;  /* 0x000000ff0400728c */ /* 0x000fe4000bf22070 */
[----:B------:R-:W-:Y:S02]  /*03f0*/  UPLOP3.LUT UP2, UPT, UPT, UPT, UPT, 0x80, 0x8 ;  /* 0x000000000008789c */ /* 0x000fe40003f4f070 */
[----:B---3--:R-:W-:-:S04]  /*0400*/  UISETP.NE.U32.AND UP0, UPT, UR6, URZ, UPT ;  /* 0x000000ff0600728c */ /* 0x008fc8000bf05070 */
[----:B------:R-:W-:-:S04]  /*0410*/  UISETP.NE.AND.EX UP0, UPT, UR7, URZ, UPT, UP0 ;  /* 0x000000ff0700728c */ /* 0x000fc8000bf05300 */
[----:B------:R-:W-:-:S04]  /*0420*/  UISETP.EQ.OR.EX UP3, UPT, UR5, URZ, !UP0, UP1 ;  /* 0x000000ff0500728c */ /* 0x000fc8000c762710 */
[----:B------:R-:W-:-:S05]  /*0430*/  UP2UR UR44, UPR, URZ, 0x8 ;  /* 0x00000008ff2c7883 */ /* 0x000fca0008000000 */
[----:B------:R-:W-:Y:S07]  /*0440*/  BRA.U !UP3, `(.L_x_8) ;  /* 0x000000010b207547 */ /* 0x000fee000b800000 */
[----:B------:R-:W-:Y:S01]  /*0450*/  UISETP.NE.U32.AND UP2, UPT, UR4, URZ, UPT ;  /* 0x000000ff0400728c */ /* 0x000fe2000bf45070 */
[----:B-----5:R-:W-:Y:S01]  /*0460*/  FSETP.NEU.AND P0, PT, R101, RZ, PT ;  /* 0x000000ff6500720b */ /* 0x020fe20003f0d000 */
[----:B------:R-:W-:Y:S02]  /*0470*/  USEL UR4, URZ, 0xffffffff, UP0 ;  /* 0xffffffffff047887 */ /* 0x000fe40008000000 */
[----:B------:R-:W-:-:S10]  /*0480*/  UISETP.NE.AND.EX UP2, UPT, UR5, URZ, UPT, UP2 ;  /* 0x000000ff0500728c */ /* 0x000fd4000bf45320 */
[----:B------:R-:W-:Y:S01]  /*0490*/  VOTEU.ANY UP1, P0 ;  /* 0x0000000000ff7886 */ /* 0x000fe20000020100 */
[----:B------:R-:W-:-:S04]  /*04a0*/  @!UP2 USEL UR4, URZ, 0xffffffff, UP1 ;  /* 0xffffffffff04a887 */ /* 0x000fc80008800000 */
[----:B------:R-:W-:-:S04]  /*04b0*/  ULOP3.LUT UR4, UR4, 0x1, URZ, 0xc0, !UPT ;  /* 0x0000000104047892 */ /* 0x000fc8000f8ec0ff */
[----:B------:R-:W-:-:S11]  /*04c0*/  UISETP.NE.U32.AND UP2, UPT, UR4, 0x1, UPT ;  /* 0x000000010400788c */ /* 0x000fd6000bf45070 */
.L_x_8:
[----:B-1----:R-:W1:Y:S01]  /*04d0*/  SHFL.IDX PT, R2, R211, RZ, 0x1f ;  /* 0x00001fffd3027589 */ /* 0x002e6200000e0000 */
[----:B------:R-:W-:-:S04]  /*04e0*/  UISETP.NE.AND UP1, UPT, UR8, 0x2, UPT ;  /* 0x000000020800788c */ /* 0x000fc8000bf25270 */
[----:B------:R-:W-:Y:S01]  /*04f0*/  USEL UR7, URZ, 0x1, UP1 ;  /* 0x00000001ff077887 */ /* 0x000fe20008800000 */
[----:B-1----:R-:W-:-:S13]  /*0500*/  ISETP.NE.AND P0, PT, R2, RZ, PT ;  /* 0x000000ff0200720c */ /* 0x002fda0003f05270 */
[----:B------:R-:W-:Y:S05]  /*0510*/  @P0 BRA `(.L_x_9) ;  /* 0x0000000000400947 */ /* 0x000fea0003800000 */
[----:B------:R-:W1:Y:S01]  /*0520*/  S2UR UR5, SR_CgaCtaId ;  /* 0x00000000000579c3 */ /* 0x000e620000008800 */
[----:B------:R-:W-:Y:S01]  /*0530*/  UMOV UR6, 0x400 ;  /* 0x0000040000067882 */ /* 0x000fe20000000000 */
[----:B------:R-:W-:Y:S01]  /*0540*/  UMOV UR4, 0x1 ;  /* 0x0000000100047882 */ /* 0x000fe20000000000 */
[----:B------:R-:W-:Y:S01]  /*0550*/  ELECT P0, URZ, PT ;  /* 0x0000000000ff782f */ /* 0x000fe20003800000 */
[----:B------:R-:W-:-:S04]  /*0560*/  UIADD3 UR10, UPT, UPT, -UR4, 0x100000, URZ ;  /* 0x00100000040a7890 */ /* 0x000fc8000fffe1ff */
[----:B------:R-:W-:Y:S02]  /*0570*/  USHF.L.U32 UR11, UR10, 0xb, URZ ;  /* 0x0000000b0a0b7899 */ /* 0x000fe400080006ff */
[----:B------:R-:W-:Y:S02]  /*0580*/  USHF.L.U32 UR10, UR10, 0x1, URZ ;  /* 0x000000010a0a7899 */ /* 0x000fe400080006ff */
[----:B-1----:R-:W-:Y:S01]  /*0590*/  ULEA UR5, UR5, UR6, 0x18 ;  /* 0x0000000605057291 */ /* 0x002fe2000f8ec0ff */
[----:B------:R-:W1:Y:S11]  /*05a0*/  FENCE.VIEW.ASYNC.S ;  /* 0x00000000000073c6 */ /* 0x000e760000000000 */
[----:B-1----:R1:W3:Y:S01]  /*05b0*/  SYNCS.EXCH.64 URZ, [UR5], UR10 ;  /* 0x0000000a05ff75b2 */ /* 0x0022e20008000100 */
[----:B------:R1:W4:Y:S01]  /*05c0*/  SYNCS.EXCH.64 URZ, [UR5+0x18], UR10 ;  /* 0x0000180a05ff75b2 */ /* 0x0003220008000100 */
[----:B------:R1:W1:Y:S01]  /*05d0*/  SYNCS.EXCH.64 URZ, [UR5+0x8], UR10 ;  /* 0x0000080a05ff75b2 */ /* 0x0002620008000100 */
[----:B------:R1:W1:Y:S01]  /*05e0*/  SYNCS.EXCH.64 URZ, [UR5+0x20], UR10 ;  /* 0x0000200a05ff75b2 */ /* 0x0002620008000100 */
[----:B------:R1:W1:Y:S01]  /*05f0*/  SYNCS.EXCH.64 URZ, [UR5+0x10], UR10 ;  /* 0x0000100a05ff75b2 */ /* 0x0002620008000100 */
[----:B------:R1:W1:Y:S01]  /*0600*/  SYNCS.EXCH.64 URZ, [UR5+0x28], UR10 ;  /* 0x0000280a05ff75b2 */ /* 0x0002620008000100 */
[----:B------:R-:W-:Y:S01]  /*0610*/  NOP ;  /* 0x0000000000007918 */ /* 0x000fe20000000000 */
.L_x_9:
[----:B------:R-:W2:Y:S01]  /*0620*/  SHFL.IDX PT, R2, R211, RZ, 0x1f ;  /* 0x00001fffd3027589 */ /* 0x000ea200000e0000 */
[----:B------:R-:W-:Y:S01]  /*0630*/  NOP ;  /* 0x0000000000007918 */ /* 0x000fe20000000000 */
[----:B--2---:R-:W-:-:S13]  /*0640*/  ISETP.NE.AND P0, PT, R2, 0x1, PT ;  /* 0x000000010200780c */ /* 0x004fda0003f05270 */
[----:B------:R-:W-:Y:S05]  /*0650*/  @P0 BRA `(.L_x_10) ;  /* 0x0000000000480947 */ /* 0x000fea0003800000 */
[----:B------:R-:W2:Y:S01]  /*0660*/  S2UR UR6, SR_CgaCtaId ;  /* 0x00000000000679c3 */ /* 0x000ea20000008800 */
[----:B------:R-:W-:Y:S01]  /*0670*/  UMOV UR9, 0x400 ;  /* 0x0000040000097882 */ /* 0x000fe20000000000 */
[----:B-1----:R-:W-:Y:S01]  /*0680*/  UMOV UR5, 0x20 ;  /* 0x0000002000057882 */ /* 0x002fe20000000000 */
[----:B------:R-:W-:Y:S01]  /*0690*/  UMOV UR4, 0x80 ;  /* 0x0000008000047882 */ /* 0x000fe20000000000 */
[----:B------:R-:W-:-:S04]  /*06a0*/  UIADD3 UR10, UPT, UPT, -UR5, 0x100000, URZ ;  /* 0x00100000050a7890 */ /* 0x000fc8000fffe1ff */
[----:B------:R-:W-:Y:S02]  /*06b0*/  USHF.L.U32 UR11, UR10, 0xb, URZ ;  /* 0x0000000b0a0b7899 */ /* 0x000fe400080006ff */
[----:B------:R-:W-:Y:S02]  /*06c0*/  USHF.L.U32 UR10, UR10, 0x1, URZ ;  /* 0x000000010a0a7899 */ /* 0x000fe400080006ff */
[----:B------:R-:W-:-:S04]  /*06d0*/  UIADD3 UR4, UPT, UPT, -UR4, 0x100000, URZ ;  /* 0x0010000004047890 */ /* 0x000fc8000fffe1ff */
[----:B------:R-:W-:Y:S02]  /*06e0*/  USHF.L.U32 UR5, UR4, 0xb, URZ ;  /* 0x0000000b04057899 */ /* 0x000fe400080006ff */
[----:B------:R-:W-:Y:S01]  /*06f0*/  USHF.L.U32 UR4, UR4, 0x1, URZ ;  /* 0x0000000104047899 */ /* 0x000fe200080006ff */
[----:B------:R-:W-:Y:S01]  /*0700*/  ELECT P0, URZ, PT ;  /* 0x0000000000ff782f */ /* 0x000fe20003800000 */
[----:B--2---:R-:W-:Y:S01]  /*0710*/  ULEA UR6, UR6, UR9, 0x18 ;  /* 0x0000000906067291 */ /* 0x004fe2000f8ec0ff */
[----:B------:R-:W1:Y:S11]  /*0720*/  FENCE.VIEW.ASYNC.S ;  /* 0x00000000000073c6 */ /* 0x000e760000000000 */
[----:B-1----:R2:W1:Y:S01]  /*0730*/  SYNCS.EXCH.64 URZ, [UR6+0x30], UR10 ;  /* 0x0000300a06ff75b2 */ /* 0x0024620008000100 */
[----:B------:R2:W1:Y:S01]  /*0740*/  SYNCS.EXCH.64 URZ, [UR6+0x40], UR4 ;  /* 0x0000400406ff75b2 */ /* 0x0004620008000100 */
[----:B------:R2:W1:Y:S01]  /*0750*/  SYNCS.EXCH.64 URZ, [UR6+0x38], UR10 ;  /* 0x0000380a06ff75b2 */ /* 0x0004620008000100 */
[----:B------:R2:W1:Y:S02]  /*0760*/  SYNCS.EXCH.64 URZ, [UR6+0x48], UR4 ;  /* 0x0000480406ff75b2 */ /* 0x0004640008000100 */
[----:B--2---:R-:W-:Y:S01]  /*0770*/  NOP ;  /* 0x0000000000007918 */ /* 0x004fe20000000000 */
.L_x_10:
[----:B------:R-:W2:Y:S01]  /*0780*/  SHFL.IDX PT, R2, R211, RZ, 0x1f ;  /* 0x00001fffd3027589 */ /* 0x000ea200000e0000 */
[----:B------:R-:W-:Y:S01]  /*0790*/  NOP ;  /* 0x0000000000007918 */ /* 0x000fe20000000000 */
[----:B--2---:R-:W-:-:S13]  /*07a0*/  ISETP.NE.AND P0, PT, R2, 0x3, PT ;  /* 0x000000030200780c */ /* 0x004fda0003f05270 */
[----:B------:R-:W-:Y:S05]  /*07b0*/  @P0 BRA `(.L_x_11) ;  /* 0x0000000000300947 */ /* 0x000fea0003800000 */
[----:B-1----:R-:W1:Y:S01]  /*07c0*/  S2UR UR5, SR_CgaCtaId ;  /* 0x00000000000579c3 */ /* 0x002e620000008800 */
        /* <DEDUP_REMOVED lines=8> */
[----:B-1----:R2:W1:Y:S01]  /*0850*/  SYNCS.EXCH.64 URZ, [UR5+0x50], UR10 ;  /* 0x0000500a05ff75b2 */ /* 0x0024620008000100 */
[----:B------:R2:W1:Y:S02]  /*0860*/  SYNCS.EXCH.64 URZ, [UR5+0x58], UR10 ;  /* 0x0000580a05ff75b2 */ /* 0x0004640008000100 */
[----:B--2---:R-:W-:Y:S01]  /*0870*/  NOP ;  /* 0x0000000000007918 */ /* 0x004fe20000000000 */
.L_x_11:
[----:B------:R-:W2:Y:S01]  /*0880*/  SHFL.IDX PT, R2, R211, RZ, 0x1f ;  /* 0x00001fffd3027589 */ /* 0x000ea200000e0000 */
[----:B------:R-:W-:Y:S01]  /*0890*/  NOP ;  /* 0x0000000000007918 */ /* 0x000fe20000000000 */
[----:B--2---:R-:W-:-:S13]  /*08a0*/  ISETP.NE.AND P0, PT, R2, 0x4, PT ;  /* 0x000000040200780c */ /* 0x004fda0003f05270 */
[----:B------:R-:W-:Y:S05]  /*08b0*/  @P0 BRA `(.L_x_12) ;  /* 0x00000000004c0947 */ /* 0x000fea0003800000 */
[----:B-1----:R-:W1:Y:S01]  /*08c0*/  S2UR UR5, SR_CgaCtaId ;  /* 0x00000000000579c3 */ /* 0x002e620000008800 */
[----:B------:R-:W-:Y:S01]  /*08d0*/  UMOV UR9, 0x100 ;  /* 0x0000010000097882 */ /* 0x000fe20000000000 */
[----:B------:R-:W-:Y:S01]  /*08e0*/  UMOV UR6, 0x400 ;  /* 0x0000040000067882 */ /* 0x000fe20000000000 */
[----:B------:R-:W-:Y:S01]  /*08f0*/  USEL UR9, UR9, 0xe0, UP2 ;  /* 0x000000e009097887 */ /* 0x000fe20009000000 */
[----:B------:R-:W-:Y:S01]  /*0900*/  UMOV UR4, 0x1 ;  /* 0x0000000100047882 */ /* 0x000fe20000000000 */
[----:B------:R-:W-:Y:S01]  /*0910*/  ELECT P0, URZ, PT ;  /* 0x0000000000ff782f */ /* 0x000fe20003800000 */
[----:B------:R-:W-:-:S04]  /*0920*/  UIADD3 UR10, UPT, UPT, -UR4, 0x100000, URZ ;  /* 0x00100000040a7890 */ /* 0x000fc8000fffe1ff */
[----:B------:R-:W-:Y:S02]  /*0930*/  USHF.L.U32 UR11, UR10, 0xb, URZ ;  /* 0x0000000b0a0b7899 */ /* 0x000fe400080006ff */
[----:B------:R-:W-:Y:S02]  /*0940*/  USHF.L.U32 UR10, UR10, 0x1, URZ ;  /* 0x000000010a0a7899 */ /* 0x000fe400080006ff */
[----:B------:R-:W-:-:S04]  /*0950*/  UIADD3 UR12, UPT, UPT, -UR9, 0x100000, URZ ;  /* 0x00100000090c7890 */ /* 0x000fc8000fffe1ff */
[----:B------:R-:W-:Y:S02]  /*0960*/  USHF.L.U32 UR13, UR12, 0xb, URZ ;  /* 0x0000000b0c0d7899 */ /* 0x000fe400080006ff */
[----:B------:R-:W-:Y:S02]  /*0970*/  USHF.L.U32 UR12, UR12, 0x1, URZ ;  /* 0x000000010c0c7899 */ /* 0x000fe400080006ff */
[----:B-1----:R-:W-:Y:S01]  /*0980*/  ULEA UR5, UR5, UR6, 0x18 ;  /* 0x0000000605057291 */ /* 0x002fe2000f8ec0ff */
[----:B------:R-:W1:Y:S11]  /*0990*/  FENCE.VIEW.ASYNC.S ;  /* 0x00000000000073c6 */ /* 0x000e760000000000 */
[----:B-1----:R2:W1:Y:S01]  /*09a0*/  SYNCS.EXCH.64 URZ, [UR5+0x60], UR10 ;  /* 0x0000600a05ff75b2 */ /* 0x0024620008000100 */
[----:B------:R2:W1:Y:S01]  /*09b0*/  SYNCS.EXCH.64 URZ, [UR5+0x70], UR12 ;  /* 0x0000700c05ff75b2 */ /* 0x0004620008000100 */
[----:B------:R2:W1:Y:S01]  /*09c0*/  SYNCS.EXCH.64 URZ, [UR5+0x68], UR10 ;  /* 0x0000680a05ff75b2 */ /* 0x0004620008000100 */
[----:B------:R2:W1:Y:S02]  /*09d0*/  SYNCS.EXCH.64 URZ, [UR5+0x78], UR12 ;  /* 0x0000780c05ff75b2 */ /* 0x0004640008000100 */
[----:B--2---:R-:W-:Y:S01]  /*09e0*/  NOP ;  /* 0x0000000000007918 */ /* 0x004fe20000000000 */
.L_x_12:
        /* <DEDUP_REMOVED lines=20> */
[----:B------:R2:W1:Y:S01]  /*0b30*/  SYNCS.EXCH.64 URZ, [UR6+0xa8], UR4 ;  /* 0x0000a80406ff75b2 */ /* 0x0004620008000100 */
[----:B------:R2:W1:Y:S01]  /*0b40*/  SYNCS.EXCH.64 URZ, [UR6+0x90], UR10 ;  /* 0x0000900a06ff75b2 */ /* 0x0004620008000100 */
[----:B------:R2:W1:Y:S01]  /*0b50*/  SYNCS.EXCH.64 URZ, [UR6+0xb0], UR4 ;  /* 0x0000b00406ff75b2 */ /* 0x0004620008000100 */
[----:B------:R2:W1:Y:S01]  /*0b60*/  SYNCS.EXCH.64 URZ, [UR6+0x98], UR10 ;  /* 0x0000980a06ff75b2 */ /* 0x0004620008000100 */
[----:B------:R2:W1:Y:S02]  /*0b70*/  SYNCS.EXCH.64 URZ, [UR6+0xb8], UR4 ;  /* 0x0000b80406ff75b2 */ /* 0x0004640008000100 */
[----:B--2---:R-:W-:Y:S01]  /*0b80*/  NOP ;  /* 0x0000000000007918 */ /* 0x004fe20000000000 */
.L_x_13:
        /* <DEDUP_REMOVED lines=18> */
.L_x_14:
[----:B-1----:R-:W1:Y:S01]  /*0cb0*/  S2UR UR5, SR_CTAID.X ;  /* 0x00000000000579c3 */ /* 0x002e620000002500 */
[----:B------:R-:W-:-:S05]  /*0cc0*/  CS2R.32 R205, SR_CgaSize ;  /* 0x0000000000cd7805 */ /* 0x000fca0000008a00 */
[----:B------:R-:W-:-:S05]  /*0cd0*/  IMAD R205, R205, -0xa0, RZ ;  /* 0xffffff60cdcd7824 */ /* 0x000fca00078e02ff */
[----:B------:R-:W-:-:S14]  /*0ce0*/  R2UR UR9, R205 ;  /* 0x00000000cd0972ca */ /* 0x000fdc00000e0000 */
[----:B------:R-:W2:Y:S01]  /*0cf0*/  LDCU UR9, c[0x0][UR9+0x2b0] ;  /* 0x00005600090977ac */ /* 0x000ea20008000800 */
[----:B------:R-:W-:Y:S01]  /*0d00*/  NOP ;  /* 0x0000000000007918 */ /* 0x000fe20000000000 */
[----:B------:R-:W-:-:S05]  /*0d10*/  CS2R.32 R205, SR_CgaSize ;  /* 0x0000000000cd7805 */ /* 0x000fca0000008a00 */
[----:B------:R-:W-:-:S05]  /*0d20*/  IMAD R205, R205, -0xa0, RZ ;  /* 0xffffff60cdcd7824 */ /* 0x000fca00078e02ff */
[----:B------:R-:W-:-:S14]  /*0d30*/  R2UR UR6, R205 ;  /* 0x00000000cd0672ca */ /* 0x000fdc00000e0000 */
[----:B------:R-:W3:Y:S01]  /*0d40*/  LDCU UR6, c[0x0][UR6+0x2b4] ;  /* 0x00005680060677ac */ /* 0x000ee20008000800 */
[----:B------:R-:W4:Y:S08]  /*0d50*/  S2UR UR4, SR_CTAID.Y ;  /* 0x00000000000479c3 */ /* 0x000f300000002600 */
[----:B------:R-:W3:Y:S01]  /*0d60*/  LDC R9, c[0x0][0xb24] ;  /* 0x0002c900ff097b82 */ /* 0x000ee20000000800 */
[----:B-1----:R-:W-:-:S02]  /*0d70*/  I2FP.F32.U32 R4, UR5 ;  /* 0x0000000500047c45 */ /* 0x002fc40008201000 */
[----:B------:R-:W-:-:S05]  /*0d80*/  CS2R.32 R5, SR_CgaSize ;  /* 0x0000000000057805 */ /* 0x000fca0000008a00 */
[----:B------:R-:W-:-:S06]  /*0d90*/  IMAD R5, R5, -0xa0, RZ ;  /* 0xffffff6005057824 */ /* 0x000fcc00078e02ff */
[----:B------:R-:W1:Y:S01]  /*0da0*/  LDC R5, c[0x0][R5+0x2a0] ;  /* 0x0000a80005057b82 */ /* 0x000e620000000800 */
[----:B------:R-:W-:Y:S01]  /*0db0*/  MOV R205, UR5 ;  /* 0x0000000500cd7c02 */ /* 0x000fe20008000f00 */
[----:B--2---:R-:W-:Y:S01]  /*0dc0*/  FMUL R4, R4, UR9 ;  /* 0x0000000904047c20 */ /* 0x004fe20008400000 */
[----:B----4-:R-:W-:Y:S02]  /*0dd0*/  I2FP.F32.U32 R2, UR4 ;  /* 0x0000000400027c45 */ /* 0x010fe40008201000 */
[----:B------:R-:W-:-:S05]  /*0de0*/  CS2R.32 R3, SR_CgaSize ;  /* 0x0000000000037805 */ /* 0x000fca0000008a00 */
[----:B------:R-:W-:-:S06]  /*0df0*/  IMAD R3, R3, -0xa0, RZ ;  /* 0xffffff6003037824 */ /* 0x000fcc00078e02ff */
[----:B------:R-:W2:Y:S01]  /*0e00*/  LDC R3, c[0x0][R3+0x2a4] ;  /* 0x0000a90003037b82 */ /* 0x000ea20000000800 */
[----:B------:R-:W4:Y:S01]  /*0e10*/  F2I.U32.TRUNC.NTZ R204, R4 ;  /* 0x0000000400cc7305 */ /* 0x000f22000020f000 */
[----:B------:R-:W-:Y:S01]  /*0e20*/  MOV R195, UR4 ;  /* 0x0000000400c37c02 */ /* 0x000fe20008000f00 */
[----:B---3--:R-:W-:-:S05]  /*0e30*/  FMUL R2, R2, UR6 ;  /* 0x0000000602027c20 */ /* 0x008fca0008400000 */
[----:B------:R-:W-:Y:S01]  /*0e40*/  BAR.SYNC.DEFER_BLOCKING 0x0 ;  /* 0x0000000000007b1d */ /* 0x000fe20000010000 */
[----:B------:R-:W-:-:S05]  /*0e50*/  ISETP.GE.AND P0, PT, R9, 0x1, PT ;  /* 0x000000010900780c */ /* 0x000fca0003f06270 */
[----:B------:R-:W3:Y:S02]  /*0e60*/  F2I.U32.TRUNC.NTZ R194, R2 ;  /* 0x0000000200c27305 */ /* 0x000ee4000020f000 */
[----:B------:R-:W2:Y:S01]  /*0e70*/  S2UR UR36, SR_CTAID.Z ;  /* 0x00000000002479c3 */ /* 0x000ea20000002700 */
[----:B----4-:R-:W-:-:S05]  /*0e80*/  IADD3 R204, PT, PT, -R204, RZ, RZ ;  /* 0x000000ffcccc7210 */ /* 0x010fca0007ffe1ff */
[----:B-1----:R-:W-:Y:S01]  /*0e90*/  IMAD R204, R5, R204, UR5 ;  /* 0x0000000505cc7e24 */ /* 0x002fe2000f8e02cc */
[----:B---3--:R-:W-:-:S05]  /*0ea0*/  IADD3 R194, PT, PT, -R194, RZ, RZ ;  /* 0x000000ffc2c27210 */ /* 0x008fca0007ffe1ff */
[----:B--2---:R-:W-:Y:S01]  /*0eb0*/  IMAD R194, R3, R194, UR4 ;  /* 0x0000000403c27e24 */ /* 0x004fe2000f8e02c2 */
[----:B------:R-:W-:Y:S06]  /*0ec0*/  @!P0 BRA `(.L_x_15) ;  /* 0x0000000000b88947 */ /* 0x000fec0003800000 */
[----:B------:R-:W1:Y:S01]  /*0ed0*/  LDC.64 R4, c[0x0][0xb18] ;  /* 0x0002c600ff047b82 */ /* 0x000e620000000a00 */
[----:B------:R-:W-:-:S07]  /*0ee0*/  ISETP.NE.AND P0, PT, R9, 0x1, PT ;  /* 0x000000010900780c */ /* 0x000fce0003f05270 */
[----:B------:R-:W2:Y:S08]  /*0ef0*/  LDC R10, c[0x0][0xb0c] ;  /* 0x0002c300ff0a7b82 */ /* 0x000eb00000000800 */
[----:B------:R-:W3:Y:S08]  /*0f00*/  LDC R11, c[0x0][0x370] ;  /* 0x0000dc00ff0b7b82 */ /* 0x000ef00000000800 */
[----:B------:R-:W4:Y:S01]  /*0f10*/  LDC R12, c[0x0][0x374] ;  /* 0x0000dd00ff0c7b82 */ /* 0x000f220000000800 */
[----:B-1----:R-:W-:-:S07]  /*0f20*/  ISETP.NE.AND P1, PT, R4, 0x1, PT ;  /* 0x000000010400780c */ /* 0x002fce0003f25270 */
[----:B------:R-:W3:Y:S01]  /*0f30*/  LDC.64 R6, c[0x0][0xb10] ;  /* 0x0002c400ff067b82 */ /* 0x000ee20000000a00 */
[----:B--2---:R-:W-:-:S07]  /*0f40*/  ISETP.NE.AND P2, PT, R10, 0x1, PT ;  /* 0x000000010a00780c */ /* 0x004fce0003f45270 */
[----:B------:R-:W1:Y:S08]  /*0f50*/  LDC R8, c[0x0][0xb20] ;  /* 0x0002c800ff087b82 */ /* 0x000e700000000800 */
[----:B------:R-:W2:Y:S01]  /*0f60*/  LDC.64 R2, c[0x0][0xb28] ;  /* 0x0002ca00ff027b82 */ /* 0x000ea20000000a00 */
[----:B----4-:R-:W-:-:S04]  /*0f70*/  IMAD.HI.U32 R13, R12, R5, RZ ;  /* 0x000000050c0d7227 */ /* 0x010fc800078e00ff */
[----:B------:R-:W-:-:S04]  /*0f80*/  IMAD.HI.U32 R5, R195, R5, RZ ;  /* 0x00000005c3057227 */ /* 0x000fc800078e00ff */
[----:B---3--:R-:W-:-:S04]  /*0f90*/  IMAD.HI.U32 R14, R11, R6, RZ ;  /* 0x000000060b0e7227 */ /* 0x008fc800078e00ff */
[----:B------:R-:W-:Y:S01]  /*0fa0*/  IMAD.HI.U32 R16, R205, R6, RZ ;  /* 0x00000006cd107227 */ /* 0x000fe200078e00ff */
[-C--:B------:R-:W-:Y:S02]  /*0fb0*/  @P2 SHF.R.U32.HI R11, RZ, R7.reuse, R14 ;  /* 0x00000007ff0b2219 */ /* 0x080fe4000001160e */
[-C--:B-1----:R-:W-:Y:S02]  /*0fc0*/  @P1 SHF.R.U32.HI R12, RZ, R8.reuse, R13 ;  /* 0x00000008ff0c1219 */ /* 0x082fe4000001160d */
[----:B------:R-:W-:Y:S02]  /*0fd0*/  SHF.R.U32.HI R8, RZ, R8, R5 ;  /* 0x00000008ff087219 */ /* 0x000fe40000011605 */
[----:B------:R-:W-:Y:S02]  /*0fe0*/  SHF.R.U32.HI R16, RZ, R7, R16 ;  /* 0x00000007ff107219 */ /* 0x000fe40000011610 */
[----:B------:R-:W-:Y:S01]  /*0ff0*/  SEL R5, R195, R8, !P1 ;  /* 0x00000008c3057207 */ /* 0x000fe20004800000 */
[----:B--2---:R-:W-:Y:S01]  /*1000*/  IMAD.HI.U32 R14, R12, R2, RZ ;  /* 0x000000020c0e7227 */ /* 0x004fe200078e00ff */
[----:B------:R-:W-:-:S03]  /*1010*/  SEL R7, R205, R16, !P2 ;  /* 0x00000010cd077207 */ /* 0x000fc60005000000 */
[----:B------:R-:W-:Y:S01]  /*1020*/  IMAD.HI.U32 R6, R11, R2, RZ ;  /* 0x000000020b067227 */ /* 0x000fe200078e00ff */
[----:B------:R-:W-:-:S04]  /*1030*/  @P0 SHF.R.U32.HI R12, RZ, R3, R14 ;  /* 0x00000003ff0c0219 */ /* 0x000fc8000001160e */
[----:B------:R-:W-:Y:S01]  /*1040*/  @P0 SHF.R.U32.HI R11, RZ, R3, R6 ;  /* 0x00000003ff0b0219 */ /* 0x000fe20000011606 */
[----:B------:R-:W-:-:S04]  /*1050*/  IMAD R12, R12, R9, RZ ;  /* 0x000000090c0c7224 */ /* 0x000fc800078e02ff */
[----:B------:R-:W-:Y:S01]  /*1060*/  IMAD R6, R11, R9, RZ ;  /* 0x000000090b067224 */ /* 0x000fe200078e02ff */
[----:B------:R-:W-:-:S04]  /*1070*/  ISETP.GE.AND P1, PT, R5, R12, PT ;  /* 0x0000000c0500720c */ /* 0x000fc80003f26270 */
[----:B------:R-:W-:Y:S01]  /*1080*/  ISETP.GE.OR P1, PT, R7, R6, P1 ;  /* 0x000000060700720c */ /* 0x000fe20000f26670 */
[----:B------:R-:W-:-:S05]  /*1090*/  IMAD.HI.U32 R6, R5, R2, RZ ;  /* 0x0000000205067227 */ /* 0x000fca00078e00ff */
[----:B------:R-:W-:-:S04]  /*10a0*/  SHF.R.U32.HI R6, RZ, R3, R6 ;  /* 0x00000003ff067219 */ /* 0x000fc80000011606 */
[----:B------:R-:W-:-:S03]  /*10b0*/  SEL R6, R5, R6, !P0 ;  /* 0x0000000605067207 */ /* 0x000fc60004000000 */
[----:B------:R-:W-:Y:S01]  /*10c0*/  @!P1 IMAD.HI.U32 R8, R7, R2, RZ ;  /* 0x0000000207089227 */ /* 0x000fe200078e00ff */
[----:B------:R-:W-:-:S04]  /*10d0*/  IADD3 R2, PT, PT, -R6, RZ, RZ ;  /* 0x000000ff06027210 */ /* 0x000fc80007ffe1ff */
[----:B------:R-:W-:Y:S01]  /*10e0*/  @!P1 SHF.R.U32.HI R8, RZ, R3, R8 ;  /* 0x00000003ff089219 */ /* 0x000fe20000011608 */
[----:B------:R-:W-:-:S03]  /*10f0*/  IMAD R2, R9, R2, R5 ;  /* 0x0000000209027224 */ /* 0x000fc600078e0205 */
[----:B------:R-:W-:Y:S02]  /*1100*/  @!P1 SEL R3, R7, R8, !P0 ;  /* 0x0000000807039207 */ /* 0x000fe40004000000 */
[----:B------:R-:W-:-:S03]  /*1110*/  IADD3 R8, PT, PT, -R5, RZ, RZ ;  /* 0x000000ff05087210 */ /* 0x000fc60007ffe1ff */
[--C-:B------:R-:W-:Y:S02]  /*1120*/  @!P1 IMAD.IADD R6, R6, 0x1, -R3.reuse ;  /* 0x0000000106069824 */ /* 0x100fe400078e0a03 */
[----:B------:R-:W-:Y:S01]  /*1130*/  @!P1 IMAD R3, R2, R11, R3 ;  /* 0x0000000b02039224 */ /* 0x000fe200078e0203 */
[----:B------:R-:W-:Y:S01]  /*1140*/  IADD3 R2, PT, PT, -R7, RZ, RZ ;  /* 0x000000ff07027210 */ /* 0x000fe20007ffe1ff */
[----:B------:R-:W-:Y:S02]  /*1150*/  @!P1 IMAD R5, R6, R9, R7 ;  /* 0x0000000906059224 */ /* 0x000fe400078e0207 */
[----:B------:R-:W-:Y:S02]  /*1160*/  IMAD R8, R4, R8, R195 ;  /* 0x0000000804087224 */ /* 0x000fe400078e02c3 */
[----:B------:R-:W-:Y:S02]  /*1170*/  @!P1 IMAD.MOV.U32 R7, RZ, RZ, R3 ;  /* 0x000000ffff079224 */ /* 0x000fe400078e0003 */
[----:B------:R-:W-:-:S02]  /*1180*/  IMAD R2, R10, R2, R205 ;  /* 0x000000020a027224 */ /* 0x000fc400078e02cd */
[----:B------:R-:W-:Y:S02]  /*1190*/  IMAD R195, R5, R4, R8 ;  /* 0x0000000405c37224 */ /* 0x000fe400078e0208 */
[----:B------:R-:W-:Y:S02]  /*11a0*/  IMAD R205, R7, R10, R2 ;  /* 0x0000000a07cd7224 */ /* 0x000fe400078e0202 */
.L_x_15:
[----:B------:R-:W1:Y:S01]  /*11b0*/  LDCU UR4, c[0x0][0xb30] ;  /* 0x00016600ff0477ac */ /* 0x000e620008000800 */
[----:B------:R-:W2:Y:S08]  /*11c0*/  S2UR UR37, SR_CgaCtaId ;  /* 0x00000000002579c3 */ /* 0x000eb00000008800 */
[----:B------:R-:W3:Y:S01]  /*11d0*/  LDC R92, c[0x0][0xb24] ;  /* 0x0002c900ff5c7b82 */ /* 0x000ee20000000800 */
[----:B-1----:R-:W-:-:S09]  /*11e0*/  UISETP.NE.AND UP1, UPT, UR4, 0x1, UPT ;  /* 0x000000010400788c */ /* 0x002fd2000bf25270 */
[----:B--2---:R-:W-:Y:S05]  /*11f0*/  BRA.U UP1, `(.L_x_16) ;  /* 0x0000000101407547 */ /* 0x004fea000b800000 */
[----:B------:R-:W1:Y:S08]  /*1200*/  LDC.64 R4, c[0x0][0xb10] ;  /* 0x0002c400ff047b82 */ /* 0x000e700000000a00 */
[----:B------:R-:W2:Y:S08]  /*1210*/  LDC.64 R2, c[0x0][0xb18] ;  /* 0x0002c600ff027b82 */ /* 0x000eb00000000a00 */
[----:B------:R-:W4:Y:S08]  /*1220*/  LDC R6, c[0x0][0xb20] ;  /* 0x0002c800ff067b82 */ /* 0x000f300000000800 */
[----:B------:R-:W3:Y:S01]  /*1230*/  LDC R8, c[0x0][0xb0c] ;  /* 0x0002c300ff087b82 */ /* 0x000ee20000000800 */
[----:B-1----:R-:W-:-:S05]  /*1240*/  IMAD.HI.U32 R4, R205, R4, RZ ;  /* 0x00000004cd047227 */ /* 0x002fca00078e00ff */
[----:B------:R-:W-:Y:S01]  /*1250*/  SHF.R.U32.HI R4, RZ, R5, R4 ;  /* 0x00000005ff047219 */ /* 0x000fe20000011604 */
[----:B--2---:R-:W-:Y:S01]  /*1260*/  IMAD.HI.U32 R3, R195, R3, RZ ;  /* 0x00000003c3037227 */ /* 0x004fe200078e00ff */
[----:B------:R-:W-:-:S04]  /*1270*/  ISETP.NE.AND P0, PT, R2, 0x1, PT ;  /* 0x000000010200780c */ /* 0x000fc80003f05270 */
[----:B----4-:R-:W-:-:S04]  /*1280*/  SHF.R.U32.HI R6, RZ, R6, R3 ;  /* 0x00000006ff067219 */ /* 0x010fc80000011603 */
[----:B------:R-:W-:Y:S02]  /*1290*/  SEL R3, R195, R6, !P0 ;  /* 0x00000006c3037207 */ /* 0x000fe40004000000 */
[----:B---3--:R-:W-:-:S04]  /*12a0*/  ISETP.NE.AND P1, PT, R8, 0x1, PT ;  /* 0x000000010800780c */ /* 0x008fc80003f25270 */
[----:B------:R-:W-:-:S05]  /*12b0*/  SEL R4, R205, R4, !P1 ;  /* 0x00000004cd047207 */ /* 0x000fca0004800000 */
[----:B------:R-:W-:Y:S02]  /*12c0*/  IMAD.IADD R5, R3, 0x1, -R4 ;  /* 0x0000000103057824 */ /* 0x000fe400078e0a04 */
[----:B------:R-:W-:Y:S02]  /*12d0*/  IMAD.IADD R3, R4, 0x1, -R3 ;  /* 0x0000000104037824 */ /* 0x000fe400078e0a03 */
[----:B------:R-:W-:Y:S02]  /*12e0*/  IMAD R205, R5, R8, R205 ;  /* 0x0000000805cd7224 */ /* 0x000fe400078e02cd */
[----:B------:R-:W-:-:S07]  /*12f0*/  IMAD R195, R3, R2, R195 ;  /* 0x0000000203c37224 */ /* 0x000fce00078e02c3 */
.L_x_16:
[----:B------:R-:W-:Y:S01]  /*1300*/  BAR.SYNC.DEFER_BLOCKING 0x0 ;  /* 0x0000000000007b1d */ /* 0x000fe20000010000 */
[----:B------:R-:W-:Y:S01]  /*1310*/  UISETP.NE.AND UP1, UPT, UR8, 0x2, UPT ;  /* 0x000000020800788c */ /* 0x000fe2000bf25270 */
[----:B------:R-:W-:Y:S02]  /*1320*/  ISETP.NE.OR P5, PT, R0, 0x2, !P5 ;  /* 0x000000020000780c */ /* 0x000fe40006fa5670 */
[----:B------:R-:W-:-:S06]  /*1330*/  LOP3.LUT R2, R218, 0x1f, RZ, 0xc0, !PT ;  /* 0x0000001fda027812 */ /* 0x000fcc00078ec0ff */
[----:B------:R-:W-:Y:S05]  /*1340*/  BRA.U UP1, `(.L_x_17) ;  /* 0x0000001101947547 */ /* 0x000fea000b800000 */
[----:B------:R-:W1:Y:S01]  /*1350*/  LDCU UR15, c[0x0][0x38c] ;  /* 0x00007180ff0f77ac */ /* 0x000e620008000800 */
[----:B------:R-:W2:Y:S01]  /*1360*/  LDC R9, c[0x0][0x370] ;  /* 0x0000dc00ff097b82 */ /* 0x000ea20000000800 */
[----:B------:R-:W-:Y:S01]  /*1370*/  PLOP3.LUT P1, PT, PT, PT, UP2, 0x80, 0x8 ;  /* 0x000000000008781c */ /* 0x000fe20003f2f028 */
[----:B------:R-:W-:Y:S01]  /*1380*/  HFMA2 R12, -RZ, RZ, 0, 0 ;  /* 0x00000000ff0c7431 */ /* 0x000fe200000001ff */
[----:B------:R-:W-:Y:S01]  /*1390*/  ISETP.EQ.OR P4, PT, R2, RZ, P5 ;  /* 0x000000ff0200720c */ /* 0x000fe20002f82670 */
[----:B------:R-:W-:Y:S01]  /*13a0*/  IMAD.MOV.U32 R15, RZ, RZ, 0x1 ;  /* 0x00000001ff0f7424 */ /* 0x000fe200078e00ff */
[----:B------:R-:W-:Y:S01]  /*13b0*/  PLOP3.LUT P1, PT, P1, PT, PT, 0x8, 0x80 ;  /* 0x000000000080781c */ /* 0x000fe20000f2e170 */
[----:B------:R-:W-:Y:S01]  /*13c0*/  IMAD.MOV.U32 R14, RZ, RZ, RZ ;  /* 0x000000ffff0e7224 */ /* 0x000fe200078e00ff */
[----:B------:R-:W-:Y:S01]  /*13d0*/  MOV R8, 0x1 ;  /* 0x0000000100087802 */ /* 0x000fe20000000f00 */
[----:B------:R-:W4:Y:S01]  /*13e0*/  LDC R0, c[0x0][0x374] ;  /* 0x0000dd00ff007b82 */ /* 0x000f220000000800 */
[----:B------:R-:W-:Y:S01]  /*13f0*/  IMAD.MOV.U32 R10, RZ, RZ, RZ ;  /* 0x000000ffff0a7224 */ /* 0x000fe200078e00ff */
[----:B------:R-:W2:Y:S01]  /*1400*/  LDCU.64 UR30, c[0x0][0x348] ;  /* 0x00006900ff1e77ac */ /* 0x000ea20008000a00 */
[----:B------:R-:W-:Y:S01]  /*1410*/  UMOV UR13, URZ ;  /* 0x000000ff000d7c82 */ /* 0x000fe20008000000 */
[----:B-1----:R-:W-:-:S04]  /*1420*/  UIADD3 UR5, UPT, UPT, UR15, 0x7f, URZ ;  /* 0x0000007f0f057890 */ /* 0x002fc8000fffe0ff */
[----:B------:R-:W-:-:S04]  /*1430*/  USHF.R.S32.HI UR4, URZ, 0x1f, UR5 ;  /* 0x0000001fff047899 */ /* 0x000fc80008011405 */
[----:B------:R-:W-:-:S04]  /*1440*/  ULEA.HI UR4, UR4, UR5, URZ, 0x7 ;  /* 0x0000000504047291 */ /* 0x000fc8000f8f38ff */
[----:B------:R-:W-:Y:S02]  /*1450*/  USHF.R.S32.HI UR22, URZ, 0x7, UR4 ;  /* 0x00000007ff167899 */ /* 0x000fe40008011404 */
[----:B------:R-:W-:Y:S02]  /*1460*/  UIADD3 UR4, UPT, UPT, UR15, -0x1, URZ ;  /* 0xffffffff0f047890 */ /* 0x000fe4000fffe0ff */
[----:B------:R-:W-:Y:S02]  /*1470*/  UISETP.LT.U32.AND UP0, UPT, UR22, 0x3, UPT ;  /* 0x000000031600788c */ /* 0x000fe4000bf01070 */
[----:B------:R-:W-:Y:S02]  /*1480*/  UISETP.GE.U32.AND UP1, UPT, UR4, -0xff, UPT ;  /* 0xffffff010400788c */ /* 0x000fe4000bf26070 */
[----:B------:R-:W-:Y:S02]  /*1490*/  USEL UR21, UR22, 0x3, UP0 ;  /* 0x0000000316157887 */ /* 0x000fe40008000000 */
[----:B------:R-:W-:-:S02]  /*14a0*/  UIADD3 UR15, UPT, UPT, UR15, 0xfe, URZ ;  /* 0x000000fe0f0f7890 */ /* 0x000fc4000fffe0ff */
[----:B------:R-:W-:Y:S02]  /*14b0*/  UIADD3 UR7, UPT, UPT, UR21, -0x1, URZ ;  /* 0xffffffff15077890 */ /* 0x000fe4000fffe0ff */
[----:B------:R-:W-:-:S03]  /*14c0*/  UIADD3 UR14, UPT, UPT, UR22, -UR21, URZ ;  /* 0x80000015160e7290 */ /* 0x000fc6000fffe0ff */
[----:B------:R-:W-:-:S04]  /*14d0*/  @UP1 UIADD3 UR7, UPT, UPT, UR21, URZ, URZ ;  /* 0x000000ff15071290 */ /* 0x000fc8000fffe0ff */
[----:B--2---:R-:W-:-:S12]  /*14e0*/  UIADD3 UR7, UPT, UPT, UR7, 0x1, URZ ;  /* 0x0000000107077890 */ /* 0x004fd8000fffe0ff */
.L_x_35:
[----:B------:R-:W-:Y:S01]  /*14f0*/  UISETP.NE.AND UP0, UPT, UR37, URZ, UPT ;  /* 0x000000ff2500728c */ /* 0x000fe2000bf05270 */
[----:B------:R-:W1:Y:S08]  /*1500*/  S2UR UR37, SR_CgaCtaId ;  /* 0x00000000002579c3 */ /* 0x000e700000008800 */
[----:B------:R-:W-:Y:S05]  /*1510*/  BRA.U UP0, `(.L_x_18) ;  /* 0x0000000100347547 */ /* 0x000fea000b800000 */
[----:B------:R-:W2:Y:S01]  /*1520*/  S2R R2, SR_CgaCtaId ;  /* 0x0000000000027919 */ /* 0x000ea20000008800 */
[----:B------:R-:W-:-:S04]  /*1530*/  MOV R3, 0x400 ;  /* 0x0000040000037802 */ /* 0x000fc80000000f00 */
[----:B--2---:R-:W-:Y:S02]  /*1540*/  LEA R3, R2, R3, 0x18 ;  /* 0x0000000302037211 */ /* 0x004fe400078ec0ff */
[----:B------:R-:W-:-:S03]  /*1550*/  SHF.L.U32 R2, R8, 0x1f, RZ ;  /* 0x0000001f08027819 */ /* 0x000fc600000006ff */
[----:B------:R-:W-:-:S04]  /*1560*/  IMAD R3, R10, 0x8, R3 ;  /* 0x000000080a037824 */ /* 0x000fc800078e0203 */
[----:B------:R-:W2:Y:S02]  /*1570*/  SYNCS.PHASECHK.TRANS64.TRYWAIT P0, [R3+URZ+0xd0], R2 ;  /* 0x0000d002030075a7 */ /* 0x000ea400080011ff */
[----:B--2---:R-:W-:Y:S05]  /*1580*/  @!P0 BRA `(.L_x_19) ;  /* 0x0000006400c08947 */ /* 0x004fea0003800000 */
.L_x_105:
[----:B------:R-:W-:Y:S01]  /*1590*/  VIADD R10, R10, 0x1 ;  /* 0x000000010a0a7836 */ /* 0x000fe20000000000 */
[----:B------:R2:W-:Y:S04]  /*15a0*/  SYNCS.ARRIVE.TRANS64.A1T0 RZ, [R3+URZ+0xc0], RZ ;  /* 0x0000c0ff03ff79a7 */ /* 0x0005e800081000ff */
[----:B------:R-:W-:-:S04]  /*15b0*/  ISETP.NE.AND P0, PT, R10, 0x2, PT ;  /* 0x000000020a00780c */ /* 0x000fc80003f05270 */
[----:B------:R-:W-:Y:S02]  /*15c0*/  SEL R10, R10, RZ, P0 ;  /* 0x000000ff0a0a7207 */ /* 0x000fe40000000000 */
[----:B--2---:R-:W-:-:S04]  /*15d0*/  SEL R3, RZ, 0x1, P0 ;  /* 0x00000001ff037807 */ /* 0x004fc80000000000 */
[----:B------:R-:W-:-:S07]  /*15e0*/  LOP3.LUT R8, R8, R3, RZ, 0x3c, !PT ;  /* 0x0000000308087212 */ /* 0x000fce00078e3cff */
.L_x_18:
[----:B------:R-:W-:Y:S01]  /*15f0*/  UMOV UR4, 0x400 ;  /* 0x0000040000047882 */ /* 0x000fe20000000000 */
[----:B------:R-:W-:Y:S01]  /*1600*/  SHF.L.U32 R2, R15, 0x1f, RZ ;  /* 0x0000001f0f027819 */ /* 0x000fe200000006ff */
[----:B-1----:R-:W-:Y:S01]  /*1610*/  ULEA UR4, UR37, UR4, 0x18 ;  /* 0x0000000425047291 */ /* 0x002fe2000f8ec0ff */
[----:B------:R-:W-:Y:S01]  /*1620*/  R2UR UR35, R205 ;  /* 0x00000000cd2372ca */ /* 0x000fe200000e0000 */
[----:B------:R-:W-:Y:S01]  /*1630*/  UISETP.GE.U32.AND UP0, UPT, UR15, 0xff, UPT ;  /* 0x000000ff0f00788c */ /* 0x000fe2000bf06070 */
[----:B------:R-:W-:Y:S01]  /*1640*/  R2UR UR19, R195 ;  /* 0x00000000c31372ca */ /* 0x000fe200000e0000 */
[----:B------:R-:W-:Y:S01]  /*1650*/  ULEA UR5, UR13, UR4, 0x3 ;  /* 0x000000040d057291 */ /* 0x000fe2000f8e18ff */
[----:B------:R-:W-:-:S08]  /*1660*/  UMOV UR23, URZ ;  /* 0x000000ff00177c82 */ /* 0x000fd00008000000 */
[----:B------:R1:W2:Y:S01]  /*1670*/  SYNCS.PHASECHK.TRANS64.TRYWAIT P0, [UR5+0x18], R2 ;  /* 0x00001802ff0075a7 */ /* 0x0002a20008001105 */
[----:B------:R-:W-:Y:S02]  /*1680*/  USHF.L.U32 UR35, UR35, 0x6, URZ ;  /* 0x0000000623237899 */ /* 0x000fe400080006ff */
[----:B------:R-:W-:Y:S01]  /*1690*/  UIMAD UR19, UR19, 0xa0, URZ ;  /* 0x000000a0131378a4 */ /* 0x000fe2000f8e02ff */
[----:B------:R-:W-:Y:S11]  /*16a0*/  BRA.U !UP0, `(.L_x_20) ;  /* 0x0000000108d87547 */ /* 0x000ff6000b800000 */
[----:B------:R-:W-:Y:S01]  /*16b0*/  UMOV UR29, URZ ;  /* 0x000000ff001d7c82 */ /* 0x000fe20008000000 */
[----:B------:R-:W-:-:S05]  /*16c0*/  UMOV UR6, UR13 ;  /* 0x0000000d00067c82 */ /* 0x000fca0008000000 */
.L_x_25:
[----:B--2---:R-:W-:Y:S01]  /*16d0*/  @!P5 MOV R3, 0xe000 ;  /* 0x0000e0000003d802 */ /* 0x004fe20000000f00 */
[----:B-1----:R-:W-:Y:S01]  /*16e0*/  ULEA UR33, UR6, UR4, 0x3 ;  /* 0x0000000406217291 */ /* 0x002fe2000f8e18ff */
[----:B--2---:R-:W-:Y:S11]  /*16f0*/  @P0 BRA `(.L_x_21) ;  /* 0x00000000000c0947 */ /* 0x004ff60003800000 */
[----:B------:R-:W-:Y:S04]  /*1700*/  SHF.L.U32 R5, R15, 0x1f, RZ ;  /* 0x0000001f0f057819 */ /* 0x000fe800000006ff */
[----:B------:R-:W2:Y:S02]  /*1710*/  SYNCS.PHASECHK.TRANS64.TRYWAIT P0, [UR33+0x18], R5 ;  /* 0x00001805ff0075a7 */ /* 0x000ea40008001121 */
[----:B--2---:R-:W-:Y:S05]  /*1720*/  @!P0 BRA `(.L_x_22) ;  /* 0x00000064006c8947 */ /* 0x004fea0003800000 */
.L_x_21:
[----:B------:R2:W-:Y:S01]  /*1730*/  @!P5 SYNCS.ARRIVE.TRANS64 RZ, [UR33], R3 ;  /* 0x00000003ffffd9a7 */ /* 0x0005e20008000021 */
[----:B------:R-:W-:Y:S04]  /*1740*/  BSSY.RECONVERGENT B0, `(.L_x_23) ;  /* 0x0000003000007945 */ /* 0x000fe80003800200 */
[----:B------:R-:W-:Y:S05]  /*1750*/  @P4 BRA `(.L_x_24) ;  /* 0x0000000000044947 */ /* 0x000fea0003800000 */
[----:B------:R-:W-:Y:S05]  /*1760*/  BPT.TRAP 0x1 ;  /* 0x000000040000795c */ /* 0x000fea0000300000 */
.L_x_24:
[----:B------:R-:W-:Y:S05]  /*1770*/  BSYNC.RECONVERGENT B0 ;  /* 0x0000000000007941 */ /* 0x000fea0003800200 */
.L_x_23:
[----:B------:R-:W-:Y:S02]  /*1780*/  UIADD3 UR13, UPT, UPT, UR6, 0x1, URZ ;  /* 0x00000001060d7890 */ /* 0x000fe4000fffe0ff */
[----:B------:R-:W-:Y:S02]  /*1790*/  UIADD3 UR42, UP1, UPT, UR30, 0x80, URZ ;  /* 0x000000801e2a7890 */ /* 0x000fe4000ff3e0ff */
[----:B------:R-:W-:Y:S02]  /*17a0*/  UISETP.NE.AND UP0, UPT, UR13, 0x3, UPT ;  /* 0x000000030d00788c */ /* 0x000fe4000bf05270 */
[----:B------:R-:W-:Y:S02]  /*17b0*/  ULEA UR24, UR6, UR4, 0xe ;  /* 0x0000000406187291 */ /* 0x000fe4000f8e70ff */
[----:B------:R-:W-:Y:S02]  /*17c0*/  USEL UR9, URZ, 0x1, UP0 ;  /* 0x00000001ff097887 */ /* 0x000fe40008000000 */
[----:B------:R-:W-:Y:S02]  /*17d0*/  USEL UR13, UR13, URZ, UP0 ;  /* 0x000000ff0d0d7287 */ /* 0x000fe40008000000 */
[----:B------:R-:W-:Y:S02]  /*17e0*/  USHF.L.U32 UR34, UR29, 0x7, URZ ;  /* 0x000000071d227899 */ /* 0x000fe400080006ff */
[----:B------:R-:W-:Y:S01]  /*17f0*/  ULEA UR8, UR13, UR4, 0x3 ;  /* 0x000000040d087291 */ /* 0x000fe2000f8e18ff */
[----:B------:R-:W-:Y:S01]  /*1800*/  LOP3.LUT R15, R15, UR9, RZ, 0x3c, !PT ;  /* 0x000000090f0f7c12 */ /* 0x000fe2000f8e3cff */
[----:B------:R-:W-:Y:S02]  /*1810*/  UIADD3.X UR43, UPT, UPT, URZ, UR31, URZ, UP1, !UPT ;  /* 0x0000001fff2b7290 */ /* 0x000fe40008ffe4ff */
[----:B------:R-:W-:Y:S01]  /*1820*/  UIADD3 UR32, UPT, UPT, UR24, 0xa400, URZ ;  /* 0x0000a40018207890 */ /* 0x000fe2000fffe0ff */
[----:B-1----:R-:W-:Y:S01]  /*1830*/  SHF.L.U32 R2, R15, 0x1f, RZ ;  /* 0x0000001f0f027819 */ /* 0x002fe200000006ff */
[----:B------:R-:W-:Y:S01]  /*1840*/  UIADD3 UR26, UPT, UPT, UR34, 0x40, URZ ;  /* 0x00000040221a7890 */ /* 0x000fe2000fffe0ff */
[----:B------:R-:W-:Y:S02]  /*1850*/  UMOV UR40, 0x0 ;  /* 0x0000000000287882 */ /* 0x000fe40000000000 */
[----:B------:R1:W1:Y:S01]  /*1860*/  SYNCS.PHASECHK.TRANS64.TRYWAIT P0, [UR8+0x18], R2 ;  /* 0x00001802ff0075a7 */ /* 0x0002620008001108 */
[----:B------:R-:W-:Y:S01]  /*1870*/  UMOV UR41, 0x10000000 ;  /* 0x1000000000297882 */ /* 0x000fe20000000000 */
[----:B------:R-:W-:Y:S02]  /*1880*/  UIADD3 UR24, UPT, UPT, UR24, 0xc400, URZ ;  /* 0x0000c40018187890 */ /* 0x000fe4000fffe0ff */
[----:B------:R1:W-:Y:S01]  /*1890*/  UTMALDG.3D [UR32], [UR42], desc[UR40] ;  /* 0x000028202a0075b4 */ /* 0x0003e20008011000 */
[----:B------:R-:W-:Y:S02]  /*18a0*/  UIADD3 UR38, UP0, UPT, UR30, 0x180, URZ ;  /* 0x000001801e267890 */ /* 0x000fe4000ff1e0ff */
[----:B------:R-:W-:Y:S01]  /*18b0*/  UIMAD UR5, UR6, 0xa000, UR4 ;  /* 0x0000a000060578a4 */ /* 0x000fe2000f8e0204 */
[----:B------:R-:W-:Y:S01]  /*18c0*/  UMOV UR25, UR33 ;  /* 0x0000002100197c82 */ /* 0x000fe20008000000 */
[----:B------:R-:W-:Y:S01]  /*18d0*/  UMOV UR27, UR35 ;  /* 0x00000023001b7c82 */ /* 0x000fe20008000000 */
[----:B------:R-:W-:Y:S01]  /*18e0*/  UMOV UR28, UR36 ;  /* 0x00000024001c7c82 */ /* 0x000fe20008000000 */
[----:B------:R-:W-:Y:S01]  /*18f0*/  UIADD3.X UR39, UPT, UPT, URZ, UR31, URZ, UP0, !UPT ;  /* 0x0000001fff277290 */ /* 0x000fe200087fe4ff */
[----:B------:R1:W-:Y:S01]  /*1900*/  UTMALDG.3D [UR24], [UR42], desc[UR40] ;  /* 0x000028182a0075b4 */ /* 0x0003e20008011000 */
[----:B------:R-:W-:Y:S01]  /*1910*/  UIADD3 UR16, UPT, UPT, UR5, 0x16400, URZ ;  /* 0x0001640005107890 */ /* 0x000fe2000fffe0ff */
[----:B------:R-:W-:Y:S01]  /*1920*/  UMOV UR17, UR33 ;  /* 0x0000002100117c82 */ /* 0x000fe20008000000 */
[----:B------:R-:W-:Y:S01]  /*1930*/  UMOV UR20, UR36 ;  /* 0x0000002400147c82 */ /* 0x000fe20008000000 */
[----:B------:R-:W-:Y:S01]  /*1940*/  UMOV UR18, UR34 ;  /* 0x0000002200127c82 */ /* 0x000fe20008000000 */
[----:B------:R-:W-:Y:S01]  /*1950*/  UIADD3 UR8, UPT, UPT, UR5, 0x1b400, URZ ;  /* 0x0001b40005087890 */ /* 0x000fe2000fffe0ff */
[----:B------:R-:W-:Y:S01]  /*1960*/  UMOV UR11, UR19 ;  /* 0x00000013000b7c82 */ /* 0x000fe20008000000 */
[----:B------:R-:W-:Y:S03]  /*1970*/  UMOV UR12, UR36 ;  /* 0x00000024000c7c82 */ /* 0x000fe60008000000 */
[----:B------:R1:W-:Y:S01]  /*1980*/  UTMALDG.3D [UR16], [UR38], desc[UR40] ;  /* 0x00002810260075b4 */ /* 0x0003e20008011000 */
[----:B------:R-:W-:Y:S01]  /*1990*/  UIADD3 UR29, UPT, UPT, UR29, 0x1, URZ ;  /* 0x000000011d1d7890 */ /* 0x000fe2000fffe0ff */
[----:B------:R-:W-:Y:S01]  /*19a0*/  UMOV UR9, UR33 ;  /* 0x0000002100097c82 */ /* 0x000fe20008000000 */
[----:B------:R-:W-:Y:S02]  /*19b0*/  UMOV UR10, UR26 ;  /* 0x0000001a000a7c82 */ /* 0x000fe40008000000 */
[----:B------:R-:W-:Y:S01]  /*19c0*/  UISETP.NE.AND UP0, UPT, UR29, UR7, UPT ;  /* 0x000000071d00728c */ /* 0x000fe2000bf05270 */
[----:B------:R-:W-:Y:S01]  /*19d0*/  UMOV UR23, UR7 ;  /* 0x0000000700177c82 */ /* 0x000fe20008000000 */
[----:B------:R1:W-:Y:S01]  /*19e0*/  UTMALDG.3D [UR8], [UR38], desc[UR40] ;  /* 0x00002808260075b4 */ /* 0x0003e20008011000 */
[----:B------:R-:W-:Y:S06]  /*19f0*/  UMOV UR6, UR13 ;  /* 0x0000000d00067c82 */ /* 0x000fec0008000000 */
[----:B------:R-:W-:Y:S05]  /*1a00*/  BRA.U UP0, `(.L_x_25) ;  /* 0xfffffffd00307547 */ /* 0x000fea000b83ffff */
.L_x_20:
[----:B------:R-:W-:Y:S01]  /*1a10*/  ULEA UR5, UR13, UR4, 0x3 ;  /* 0x000000040d057291 */ /* 0x000fe2000f8e18ff */
[----:B-1----:R-:W-:Y:S01]  /*1a20*/  SHF.L.U32 R2, R15, 0x1f, RZ ;  /* 0x0000001f0f027819 */ /* 0x002fe200000006ff */
[----:B------:R-:W-:Y:S01]  /*1a30*/  @!P1 SYNCS.ARRIVE.TRANS64.A1T0 RZ, [UR4+0x58], RZ ;  /* 0x000058ffffff99a7 */ /* 0x000fe20008100004 */
[----:B------:R-:W-:-:S06]  /*1a40*/  UISETP.GT.AND UP0, UPT, UR22, UR21, UPT ;  /* 0x000000151600728c */ /* 0x000fcc000bf04270 */
[----:B--2---:R1:W2:Y:S03]  /*1a50*/  SYNCS.PHASECHK.TRANS64.TRYWAIT P0, [UR5+0x18], R2 ;  /* 0x00001802ff0075a7 */ /* 0x0042a60008001105 */
[----:B------:R-:W-:Y:S05]  /*1a60*/  BRA.U !UP0, `(.L_x_26) ;  /* 0x0000000108d47547 */ /* 0x000fea000b800000 */
[----:B------:R-:W-:Y:S01]  /*1a70*/  UIADD3 UR29, UPT, UPT, UR14, UR23, URZ ;  /* 0x000000170e1d7290 */ /* 0x000fe2000fffe0ff */
[----:B------:R-:W-:-:S11]  /*1a80*/  UMOV UR6, UR13 ;  /* 0x0000000d00067c82 */ /* 0x000fd60008000000 */
.L_x_31:
[----:B--2---:R-:W-:Y:S01]  /*1a90*/  @!P5 MOV R3, 0xe000 ;  /* 0x0000e0000003d802 */ /* 0x004fe20000000f00 */
[----:B-1----:R-:W-:Y:S01]  /*1aa0*/  ULEA UR33, UR6, UR4, 0x3 ;  /* 0x0000000406217291 */ /* 0x002fe2000f8e18ff */
[----:B--2---:R-:W-:Y:S11]  /*1ab0*/  @P0 BRA `(.L_x_27) ;  /* 0x00000000000c0947 */ /* 0x004ff60003800000 */
[----:B------:R-:W-:Y:S04]  /*1ac0*/  SHF.L.U32 R5, R15, 0x1f, RZ ;  /* 0x0000001f0f057819 */ /* 0x000fe800000006ff */
[----:B------:R-:W2:Y:S02]  /*1ad0*/  SYNCS.PHASECHK.TRANS64.TRYWAIT P0, [UR33+0x18], R5 ;  /* 0x00001805ff0075a7 */ /* 0x000ea40008001121 */
[----:B--2---:R-:W-:Y:S05]  /*1ae0*/  @!P0 BRA `(.L_x_28) ;  /* 0x0000006000948947 */ /* 0x004fea0003800000 */
.L_x_27:
[----:B------:R2:W-:Y:S01]  /*1af0*/  @!P5 SYNCS.ARRIVE.TRANS64 RZ, [UR33], R3 ;  /* 0x00000003ffffd9a7 */ /* 0x0005e20008000021 */
[----:B------:R-:W-:Y:S04]  /*1b00*/  BSSY.RECONVERGENT B0, `(.L_x_29) ;  /* 0x0000003000007945 */ /* 0x000fe80003800200 */
[----:B------:R-:W-:Y:S05]  /*1b10*/  @P4 BRA `(.L_x_30) ;  /* 0x0000000000044947 */ /* 0x000fea0003800000 */
[----:B------:R-:W-:Y:S05]  /*1b20*/  BPT.TRAP 0x1 ;  /* 0x000000040000795c */ /* 0x000fea0000300000 */
.L_x_30:
[----:B------:R-:W-:Y:S05]  /*1b30*/  BSYNC.RECONVERGENT B0 ;  /* 0x0000000000007941 */ /* 0x000fea0003800200 */
.L_x_29:
        /* <DEDUP_REMOVED lines=12> */
[----:B------:R-:W-:Y:S01]  /*1c00*/  UMOV UR40, 0x0 ;  /* 0x0000000000287882 */ /* 0x000fe20000000000 */
[----:B------:R-:W-:Y:S01]  /*1c10*/  UMOV UR41, 0x10000000 ;  /* 0x1000000000297882 */ /* 0x000fe20000000000 */
[----:B------:R-:W-:Y:S01]  /*1c20*/  UIADD3 UR26, UPT, UPT, UR34, 0x40, URZ ;  /* 0x00000040221a7890 */ /* 0x000fe2000fffe0ff */
[----:B------:R1:W1:Y:S01]  /*1c30*/  SYNCS.PHASECHK.TRANS64.TRYWAIT P0, [UR8+0x18], R2 ;  /* 0x00001802ff0075a7 */ /* 0x0002620008001108 */
[----:B------:R-:W-:Y:S02]  /*1c40*/  UIADD3 UR24, UPT, UPT, UR24, 0xc400, URZ ;  /* 0x0000c40018187890 */ /* 0x000fe4000fffe0ff */
[----:B------:R-:W-:Y:S01]  /*1c50*/  UIADD3 UR38, UP0, UPT, UR30, 0x180, URZ ;  /* 0x000001801e267890 */ /* 0x000fe2000ff1e0ff */
[----:B------:R1:W-:Y:S01]  /*1c60*/  UTMALDG.3D [UR32], [UR42], desc[UR40] ;  /* 0x000028202a0075b4 */ /* 0x0003e20008011000 */
        /* <DEDUP_REMOVED lines=14> */
[----:B------:R-:W-:Y:S01]  /*1d50*/  UMOV UR9, UR33 ;  /* 0x0000002100097c82 */ /* 0x000fe20008000000 */
[----:B------:R-:W-:Y:S01]  /*1d60*/  UMOV UR10, UR26 ;  /* 0x0000001a000a7c82 */ /* 0x000fe20008000000 */
[----:B------:R-:W-:Y:S01]  /*1d70*/  UIADD3 UR23, UPT, UPT, UR23, 0x1, URZ ;  /* 0x0000000117177890 */ /* 0x000fe2000fffe0ff */
[----:B------:R-:W-:Y:S03]  /*1d80*/  UMOV UR6, UR13 ;  /* 0x0000000d00067c82 */ /* 0x000fe60008000000 */
[----:B------:R-:W-:Y:S01]  /*1d90*/  UISETP.NE.AND UP0, UPT, UR23, UR29, UPT ;  /* 0x0000001d1700728c */ /* 0x000fe2000bf05270 */
[----:B------:R1:W-:Y:S08]  /*1da0*/  UTMALDG.3D [UR8], [UR38], desc[UR40] ;  /* 0x00002808260075b4 */ /* 0x0003f00008011000 */
[----:B------:R-:W-:Y:S05]  /*1db0*/  BRA.U UP0, `(.L_x_31) ;  /* 0xfffffffd00347547 */ /* 0x000fea000b83ffff */
.L_x_26:
[----:B-1----:R-:W-:Y:S01]  /*1dc0*/  LEA R2, R14, UR4, 0x3 ;  /* 0x000000040e027c11 */ /* 0x002fe2000f8e18ff */
[----:B------:R-:W-:Y:S01]  /*1dd0*/  NOP ;  /* 0x0000000000007918 */ /* 0x000fe20000000000 */
[----:B--2---:R-:W-:Y:S02]  /*1de0*/  SHF.L.U32 R3, R12, 0x1f, RZ ;  /* 0x0000001f0c037819 */ /* 0x004fe400000006ff */
[----:B------:R-:W-:Y:S02]  /*1df0*/  LEA R4, R14, UR4, 0x4 ;  /* 0x000000040e047c11 */ /* 0x000fe4000f8e20ff */
[----:B------:R-:W1:Y:S02]  /*1e00*/  SYNCS.PHASECHK.TRANS64.TRYWAIT P0, [R2+URZ+0x60], R3 ;  /* 0x00006003020075a7 */ /* 0x000e6400080011ff */
[----:B-1----:R-:W-:Y:S05]  /*1e10*/  @!P0 BRA `(.L_x_32) ;  /* 0x0000005c00e08947 */ /* 0x002fea0003800000 */
.L_x_108:
[----:B------:R-:W2:Y:S01]  /*1e20*/  LDS.128 R4, [R4+0xf0] ;  /* 0x0000f00004047984 */ /* 0x000ea20000000c00 */
[----:B---3--:R-:W-:Y:S01]  /*1e30*/  ISETP.GE.AND P0, PT, R92, 0x1, PT ;  /* 0x000000015c00780c */ /* 0x008fe20003f06270 */
[----:B-1----:R-:W-:Y:S01]  /*1e40*/  VIADD R2, R2, 0x70 ;  /* 0x0000007002027836 */ /* 0x002fe20000000000 */
[----:B------:R-:W-:Y:S01]  /*1e50*/  @!PT LDS RZ, [RZ] ;  /* 0x00000000fffff984 */ /* 0x000fe20000000800 */
[----:B------:R-:W-:Y:S01]  /*1e60*/  @!PT LDS RZ, [RZ] ;  /* 0x00000000fffff984 */ /* 0x000fe20000000800 */
[----:B------:R-:W-:Y:S01]  /*1e70*/  @!PT LDS RZ, [RZ] ;  /* 0x00000000fffff984 */ /* 0x000fe20000000800 */
[----:B------:R-:W-:Y:S01]  /*1e80*/  @!PT LDS RZ, [RZ] ;  /* 0x00000000fffff984 */ /* 0x000fe20000000800 */
[----:B------:R1:W-:Y:S06]  /*1e90*/  MEMBAR.ALL.CTA ;  /* 0x0000000000007992 */ /* 0x0003ec0000008000 */
[----:B-1----:R-:W1:Y:S01]  /*1ea0*/  FENCE.VIEW.ASYNC.S ;  /* 0x00000000000073c6 */ /* 0x002e620000000000 */
[----:B------:R-:W-:-:S04]  /*1eb0*/  PRMT R2, RZ, 0x654, R2 ;  /* 0x00000654ff027816 */ /* 0x000fc80000000002 */
[----:B-1----:R1:W-:Y:S01]  /*1ec0*/  SYNCS.ARRIVE.TRANS64.RED.A1T0 RZ, [R2+URZ], RZ ;  /* 0x000000ff02ff79a7 */ /* 0x0023e200081004ff */
[----:B--2---:R-:W-:-:S13]  /*1ed0*/  LOP3.LUT P2, RZ, R6, 0x1, RZ, 0xc0, !PT ;  /* 0x0000000106ff7812 */ /* 0x004fda000784c0ff */
[----:B------:R-:W-:Y:S01]  /*1ee0*/  @P2 SHF.R.U32.HI R3, RZ, 0x10, R5 ;  /* 0x00000010ff032819 */ /* 0x000fe20000011605 */
[----:B------:R-:W-:Y:S01]  /*1ef0*/  VOTEU.ANY UP0, P2 ;  /* 0x0000000000ff7886 */ /* 0x000fe20001000100 */
[----:B------:R-:W-:Y:S02]  /*1f00*/  @P2 MOV R13, R4 ;  /* 0x00000004000d2202 */ /* 0x000fe40000000f00 */
[----:B------:R-:W-:Y:S02]  /*1f10*/  @P2 R2UR.BROADCAST UR5, R3 ;  /* 0x00000000030522ca */ /* 0x000fe400008e0000 */
[----:B------:R-:W-:-:S11]  /*1f20*/  @P2 LOP3.LUT R11, R5, 0xffff, RZ, 0xc0, !PT ;  /* 0x0000ffff050b2812 */ /* 0x000fd600078ec0ff */
[----:B------:R-:W-:Y:S01]  /*1f30*/  @UP0 UMOV UR36, UR5 ;  /* 0x0000000500240c82 */ /* 0x000fe20008000000 */
[----:B-1----:R-:W-:Y:S05]  /*1f40*/  @!P0 BRA `(.L_x_33) ;  /* 0x0000000000b88947 */ /* 0x002fea0003800000 */
[----:B------:R-:W4:Y:S01]  /*1f50*/  LDC.64 R4, c[0x0][0xb18] ;  /* 0x0002c600ff047b82 */ /* 0x000f220000000a00 */
[----:B------:R-:W-:-:S07]  /*1f60*/  ISETP.NE.AND P3, PT, R92, 0x1, PT ;  /* 0x000000015c00780c */ /* 0x000fce0003f65270 */
[----:B------:R-:W1:Y:S08]  /*1f70*/  LDC.64 R6, c[0x0][0xb10] ;  /* 0x0002c400ff067b82 */ /* 0x000e700000000a00 */
[----:B------:R-:W2:Y:S08]  /*1f80*/  LDC R16, c[0x0][0xb20] ;  /* 0x0002c800ff107b82 */ /* 0x000eb00000000800 */
[----:B------:R-:W3:Y:S01]  /*1f90*/  LDC R18, c[0x0][0xb0c] ;  /* 0x0002c300ff127b82 */ /* 0x000ee20000000800 */
[----:B----4-:R-:W-:Y:S01]  /*1fa0*/  IMAD.HI.U32 R17, R0, R5, RZ ;  /* 0x0000000500117227 */ /* 0x010fe200078e00ff */
[----:B------:R-:W-:-:S03]  /*1fb0*/  ISETP.NE.AND P0, PT, R4, 0x1, PT ;  /* 0x000000010400780c */ /* 0x000fc60003f05270 */
[----:B------:R-:W-:-:S03]  /*1fc0*/  IMAD.HI.U32 R5, R11, R5, RZ ;  /* 0x000000050b057227 */ /* 0x000fc600078e00ff */
[----:B------:R-:W4:Y:S01]  /*1fd0*/  LDC.64 R2, c[0x0][0xb28] ;  /* 0x0002ca00ff027b82 */ /* 0x000f220000000a00 */
[----:B-1----:R-:W-:-:S04]  /*1fe0*/  IMAD.HI.U32 R20, R9, R6, RZ ;  /* 0x0000000609147227 */ /* 0x002fc800078e00ff */
[----:B------:R-:W-:Y:S01]  /*1ff0*/  IMAD.HI.U32 R22, R13, R6, RZ ;  /* 0x000000060d167227 */ /* 0x000fe200078e00ff */
[----:B------:R-:W-:Y:S02]  /*2000*/  SHF.R.U32.HI R20, RZ, R7, R20 ;  /* 0x00000007ff147219 */ /* 0x000fe40000011614 */
[-C--:B--2---:R-:W-:Y:S02]  /*2010*/  SHF.R.U32.HI R17, RZ, R16.reuse, R17 ;  /* 0x00000010ff117219 */ /* 0x084fe40000011611 */
[----:B------:R-:W-:Y:S02]  /*2020*/  SHF.R.U32.HI R16, RZ, R16, R5 ;  /* 0x00000010ff107219 */ /* 0x000fe40000011605 */
[----:B------:R-:W-:Y:S02]  /*2030*/  SEL R17, R0, R17, !P0 ;  /* 0x0000001100117207 */ /* 0x000fe40004000000 */
[----:B------:R-:W-:Y:S02]  /*2040*/  SHF.R.U32.HI R22, RZ, R7, R22 ;  /* 0x00000007ff167219 */ /* 0x000fe40000011616 */
[----:B---3--:R-:W-:-:S02]  /*2050*/  ISETP.NE.AND P1, PT, R18, 0x1, PT ;  /* 0x000000011200780c */ /* 0x008fc40003f25270 */
[----:B------:R-:W-:Y:S02]  /*2060*/  SEL R5, R11, R16, !P0 ;  /* 0x000000100b057207 */ /* 0x000fe40004000000 */
[----:B------:R-:W-:Y:S02]  /*2070*/  SEL R19, R9, R20, !P1 ;  /* 0x0000001409137207 */ /* 0x000fe40004800000 */
[----:B------:R-:W-:Y:S01]  /*2080*/  SEL R7, R13, R22, !P1 ;  /* 0x000000160d077207 */ /* 0x000fe20004800000 */
[----:B----4-:R-:W-:-:S04]  /*2090*/  IMAD.HI.U32 R20, R17, R2, RZ ;  /* 0x0000000211147227 */ /* 0x010fc800078e00ff */
        /* <DEDUP_REMOVED lines=10> */
[----:B------:R-:W-:-:S04]  /*2140*/  @!P0 IMAD.HI.U32 R16, R7, R2, RZ ;  /* 0x0000000207108227 */ /* 0x000fc800078e00ff */
[----:B------:R-:W-:Y:S01]  /*2150*/  IMAD.MOV R2, RZ, RZ, -R6 ;  /* 0x000000ffff027224 */ /* 0x000fe200078e0a06 */
[----:B------:R-:W-:-:S03]  /*2160*/  @!P0 SHF.R.U32.HI R16, RZ, R3, R16 ;  /* 0x00000003ff108219 */ /* 0x000fc60000011610 */
[----:B------:R-:W-:Y:S01]  /*2170*/  IMAD R2, R92, R2, R5 ;  /* 0x000000025c027224 */ /* 0x000fe200078e0205 */
        /* <DEDUP_REMOVED lines=11> */
.L_x_33:
[----:B------:R-:W1:Y:S02]  /*2230*/  LDCU UR5, c[0x0][0xb30] ;  /* 0x00016600ff0577ac */ /* 0x000e640008000800 */
[----:B-1----:R-:W-:-:S09]  /*2240*/  UISETP.NE.AND UP0, UPT, UR5, 0x1, UPT ;  /* 0x000000010500788c */ /* 0x002fd2000bf05270 */
[----:B------:R-:W-:Y:S05]  /*2250*/  BRA.U UP0, `(.L_x_34) ;  /* 0x0000000100407547 */ /* 0x000fea000b800000 */
[----:B------:R-:W1:Y:S08]  /*2260*/  LDC.64 R4, c[0x0][0xb10] ;  /* 0x0002c400ff047b82 */ /* 0x000e700000000a00 */
[----:B------:R-:W2:Y:S08]  /*2270*/  LDC.64 R2, c[0x0][0xb18] ;  /* 0x0002c600ff027b82 */ /* 0x000eb00000000a00 */
[----:B------:R-:W3:Y:S08]  /*2280*/  LDC R6, c[0x0][0xb20] ;  /* 0x0002c800ff067b82 */ /* 0x000ef00000000800 */
[----:B------:R-:W4:Y:S01]  /*2290*/  LDC R16, c[0x0][0xb0c] ;  /* 0x0002c300ff107b82 */ /* 0x000f220000000800 */
[----:B-1----:R-:W-:-:S05]  /*22a0*/  IMAD.HI.U32 R4, R13, R4, RZ ;  /* 0x000000040d047227 */ /* 0x002fca00078e00ff */
[----:B------:R-:W-:Y:S01]  /*22b0*/  SHF.R.U32.HI R4, RZ, R5, R4 ;  /* 0x00000005ff047219 */ /* 0x000fe20000011604 */
[----:B--2---:R-:W-:Y:S01]  /*22c0*/  IMAD.HI.U32 R3, R11, R3, RZ ;  /* 0x000000030b037227 */ /* 0x004fe200078e00ff */
[----:B------:R-:W-:-:S04]  /*22d0*/  ISETP.NE.AND P0, PT, R2, 0x1, PT ;  /* 0x000000010200780c */ /* 0x000fc80003f05270 */
[----:B---3--:R-:W-:-:S04]  /*22e0*/  SHF.R.U32.HI R6, RZ, R6, R3 ;  /* 0x00000006ff067219 */ /* 0x008fc80000011603 */
[----:B------:R-:W-:Y:S02]  /*22f0*/  SEL R3, R11, R6, !P0 ;  /* 0x000000060b037207 */ /* 0x000fe40004000000 */
[----:B----4-:R-:W-:-:S04]  /*2300*/  ISETP.NE.AND P1, PT, R16, 0x1, PT ;  /* 0x000000011000780c */ /* 0x010fc80003f25270 */
[----:B------:R-:W-:-:S05]  /*2310*/  SEL R4, R13, R4, !P1 ;  /* 0x000000040d047207 */ /* 0x000fca0004800000 */
[----:B------:R-:W-:Y:S02]  /*2320*/  IMAD.IADD R5, R3, 0x1, -R4 ;  /* 0x0000000103057824 */ /* 0x000fe400078e0a04 */
[----:B------:R-:W-:Y:S02]  /*2330*/  IMAD.IADD R3, R4, 0x1, -R3 ;  /* 0x0000000104037824 */ /* 0x000fe400078e0a03 */
[----:B------:R-:W-:Y:S02]  /*2340*/  IMAD R13, R5, R16, R13 ;  /* 0x00000010050d7224 */ /* 0x000fe400078e020d */
[----:B------:R-:W-:-:S07]  /*2350*/  IMAD R11, R3, R2, R11 ;  /* 0x00000002030b7224 */ /* 0x000fce00078e020b */
.L_x_34:
[----:B------:R-:W-:Y:S01]  /*2360*/  VIADD R14, R14, 0x1 ;  /* 0x000000010e0e7836 */ /* 0x000fe20000000000 */
[----:B------:R-:W-:Y:S01]  /*2370*/  PLOP3.LUT P1, PT, PT, PT, PT, 0x80, 0x8 ;  /* 0x000000000008781c */ /* 0x000fe20003f2f070 */
[----:B------:R-:W-:Y:S02]  /*2380*/  IMAD.IADD R205, R13, 0x1, R204 ;  /* 0x000000010dcd7824 */ /* 0x000fe400078e02cc */
[----:B------:R-:W-:Y:S01]  /*2390*/  IMAD.IADD R195, R11, 0x1, R194 ;  /* 0x000000010bc37824 */ /* 0x000fe200078e02c2 */
[----:B------:R-:W-:-:S04]  /*23a0*/  ISETP.NE.AND P0, PT, R14, 0x2, PT ;  /* 0x000000020e00780c */ /* 0x000fc80003f05270 */
[----:B------:R-:W-:Y:S02]  /*23b0*/  SEL R3, RZ, 0x1, P0 ;  /* 0x00000001ff037807 */ /* 0x000fe40000000000 */
[----:B------:R-:W-:Y:S02]  /*23c0*/  SEL R14, R14, RZ, P0 ;  /* 0x000000ff0e0e7207 */ /* 0x000fe40000000000 */
[----:B------:R-:W-:Y:S01]  /*23d0*/  LOP3.LUT R12, R12, R3, RZ, 0x3c, !PT ;  /* 0x000000030c0c7212 */ /* 0x000fe200078e3cff */
[----:B------:R-:W-:Y:S06]  /*23e0*/  @P2 BRA `(.L_x_35) ;  /* 0xfffffff000402947 */ /* 0x000fec000383ffff */
[----:B------:R-:W-:Y:S01]  /*23f0*/  UIADD3 UR4, UPT, UPT, UR4, 0x18, URZ ;  /* 0x0000001804047890 */ /* 0x000fe2000fffe0ff */
[----:B------:R-:W-:-:S03]  /*2400*/  SHF.L.U32 R3, R15, 0x1f, RZ ;  /* 0x0000001f0f037819 */ /* 0x000fc600000006ff */
[----:B------:R-:W-:-:S09]  /*2410*/  ULEA UR5, UR13, UR4, 0x3 ;  /* 0x000000040d057291 */ /* 0x000fd2000f8e18ff */
[----:B------:R-:W1:Y:S02]  /*2420*/  SYNCS.PHASECHK.TRANS64.TRYWAIT P0, [UR5], R3 ;  /* 0x00000003ff0075a7 */ /* 0x000e640008001105 */
[----:B-1----:R-:W-:Y:S05]  /*2430*/  @!P0 BRA `(.L_x_36) ;  /* 0x00000058006c8947 */ /* 0x002fea0003800000 */
.L_x_110:
[----:B------:R-:W-:-:S04]  /*2440*/  UIADD3 UR6, UPT, UPT, UR13, 0x1, URZ ;  /* 0x000000010d067890 */ /* 0x000fc8000fffe0ff */
[----:B------:R-:W-:-:S04]  /*2450*/  UISETP.NE.AND UP0, UPT, UR6, 0x3, UPT ;  /* 0x000000030600788c */ /* 0x000fc8000bf05270 */
[----:B------:R-:W-:Y:S02]  /*2460*/  USEL UR7, URZ, 0x1, UP0 ;  /* 0x00000001ff077887 */ /* 0x000fe40008000000 */
[----:B------:R-:W-:-:S04]  /*2470*/  USEL UR6, UR6, URZ, UP0 ;  /* 0x000000ff06067287 */ /* 0x000fc80008000000 */
[----:B------:R-:W-:Y:S01]  /*2480*/  ULEA UR5, UR6, UR4, 0x3 ;  /* 0x0000000406057291 */ /* 0x000fe2000f8e18ff */
[----:B------:R-:W-:-:S04]  /*2490*/  LOP3.LUT R15, R15, UR7, RZ, 0x3c, !PT ;  /* 0x000000070f0f7c12 */ /* 0x000fc8000f8e3cff */
[----:B-1----:R-:W-:-:S04]  /*24a0*/  SHF.L.U32 R3, R15, 0x1f, RZ ;  /* 0x0000001f0f037819 */ /* 0x002fc800000006ff */
[----:B------:R-:W1:Y:S02]  /*24b0*/  SYNCS.PHASECHK.TRANS64.TRYWAIT P0, [UR5], R3 ;  /* 0x00000003ff0075a7 */ /* 0x000e640008001105 */
[----:B-1----:R-:W-:Y:S05]  /*24c0*/  @!P0 BRA `(.L_x_37) ;  /* 0x0000005800608947 */ /* 0x002fea0003800000 */
.L_x_112:
[----:B------:R-:W-:-:S04]  /*24d0*/  UIADD3 UR6, UPT, UPT, UR6, 0x1, URZ ;  /* 0x0000000106067890 */ /* 0x000fc8000fffe0ff */
[----:B------:R-:W-:-:S04]  /*24e0*/  UISETP.NE.AND UP0, UPT, UR6, 0x3, UPT ;  /* 0x000000030600788c */ /* 0x000fc8000bf05270 */
[----:B------:R-:W-:Y:S02]  /*24f0*/  USEL UR5, URZ, 0x1, UP0 ;  /* 0x00000001ff057887 */ /* 0x000fe40008000000 */
[----:B------:R-:W-:-:S04]  /*2500*/  USEL UR6, UR6, URZ, UP0 ;  /* 0x000000ff06067287 */ /* 0x000fc80008000000 */
[----:B------:R-:W-:Y:S01]  /*2510*/  ULEA UR6, UR6, UR4, 0x3 ;  /* 0x0000000406067291 */ /* 0x000fe2000f8e18ff */
[----:B-1----:R-:W-:-:S04]  /*2520*/  LOP3.LUT R3, R15, UR5, RZ, 0x3c, !PT ;  /* 0x000000050f037c12 */ /* 0x002fc8000f8e3cff */
[----:B------:R-:W-:Y:S01]  /*2530*/  SHF.L.U32 R3, R3, 0x1f, RZ ;  /* 0x0000001f03037819 */ /* 0x000fe200000006ff */
[----:B----4-:R-:W-:-:S07]  /*2540*/  IMAD.U32 R0, RZ, RZ, UR6 ;  /* 0x00000006ff007e24 */ /* 0x010fce000f8e00ff */
.L_x_38:
[----:B-1----:R1:W2:Y:S02]  /*2550*/  SYNCS.PHASECHK.TRANS64.TRYWAIT P0, [R0+URZ], R3 ;  /* 0x00000003000075a7 */ /* 0x0022a400080011ff */
[----:B--2---:R-:W-:Y:S05]  /*2560*/  @!P0 NANOSLEEP.SYNCS 0x989680 ;  /* 0x009896800000895d */ /* 0x004fea0003900000 */
[----:B------:R-:W2:Y:S02]  /*2570*/  @!P0 SYNCS.PHASECHK.TRANS64 P0, [R0+URZ], R3 ;  /* 0x00000003000085a7 */ /* 0x000ea400080010ff */
[----:B--2---:R-:W-:Y:S05]  /*2580*/  @P0 EXIT ;  /* 0x000000000000094d */ /* 0x004fea0003800000 */
[----:B------:R-:W-:Y:S05]  /*2590*/  BRA `(.L_x_38) ;  /* 0xfffffffc00ec7947 */ /* 0x000fea000383ffff */
.L_x_17:
[----:B------:R-:W-:-:S04]  /*25a0*/  UISETP.NE.AND UP1, UPT, UR37, URZ, UPT ;  /* 0x000000ff2500728c */ /* 0x000fc8000bf25270 */
[----:B------:R-:W-:-:S09]  /*25b0*/  UISETP.NE.OR UP1, UPT, UR8, 0x1, UP1 ;  /* 0x000000010800788c */ /* 0x000fd20008f25670 */
[----:B------:R-:W-:Y:S05]  /*25c0*/  BRA.U UP1, `(.L_x_39) ;  /* 0x0000000501487547 */ /* 0x000fea000b800000 */
[----:B------:R-:W-:Y:S01]  /*25d0*/  ISETP.NE.AND P2, PT, R2, RZ, PT ;  /* 0x000000ff0200720c */ /* 0x000fe20003f45270 */
[----:B------:R-:W-:Y:S01]  /*25e0*/  IMAD.MOV.U32 R12, RZ, RZ, 0x1 ;  /* 0x00000001ff0c7424 */ /* 0x000fe200078e00ff */
[----:B------:R-:W-:Y:S02]  /*25f0*/  CS2R R10, SRZ ;  /* 0x00000000000a7805 */ /* 0x000fe4000001ff00 */
[----:B------:R-:W-:Y:S01]  /*2600*/  CS2R R8, SRZ ;  /* 0x0000000000087805 */ /* 0x000fe2000001ff00 */
[----:B------:R-:W-:Y:S01]  /*2610*/  UMOV UR4, 0x400 ;  /* 0x0000040000047882 */ /* 0x000fe20000000000 */
[----:B------:R-:W-:Y:S01]  /*2620*/  UMOV UR6, URZ ;  /* 0x000000ff00067c82 */ /* 0x000fe20008000000 */
[----:B------:R-:W-:-:S12]  /*2630*/  ULEA UR37, UR37, UR4, 0x18 ;  /* 0x0000000425257291 */ /* 0x000fd8000f8ec0ff */
.L_x_43:
[----:B------:R-:W-:Y:S02]  /*2640*/  LEA R0, R8, UR37, 0x3 ;  /* 0x0000002508007c11 */ /* 0x000fe4000f8e18ff */
[----:B------:R-:W-:-:S03]  /*2650*/  SHF.L.U32 R5, R9, 0x1f, RZ ;  /* 0x0000001f09057819 */ /* 0x000fc600000006ff */
[----:B------:R-:W-:Y:S01]  /*2660*/  VIADD R4, R0, 0xd0 ;  /* 0x000000d000047836 */ /* 0x000fe20000000000 */
[----:B------:R-:W1:Y:S02]  /*2670*/  SYNCS.PHASECHK.TRANS64.TRYWAIT P0, [R0+URZ+0xc0], R5 ;  /* 0x0000c005000075a7 */ /* 0x000e6400080011ff */
[----:B-1----:R-:W-:Y:S05]  /*2680*/  @!P0 BRA `(.L_x_40) ;  /* 0x0000005800088947 */ /* 0x002fea0003800000 */
.L_x_113:
[----:B------:R-:W-:Y:S01]  /*2690*/  ULEA UR5, UR6, UR37, 0x3 ;  /* 0x0000002506057291 */ /* 0x000fe2000f8e18ff */
[----:B------:R-:W-:Y:S02]  /*26a0*/  PRMT R4, RZ, 0x654, R4 ;  /* 0x00000654ff047816 */ /* 0x000fe40000000004 */
[----:B-1----:R-:W-:Y:S01]  /*26b0*/  SHF.L.U32 R5, R12, 0x1f, RZ ;  /* 0x0000001f0c057819 */ /* 0x002fe200000006ff */
[----:B------:R-:W-:Y:S01]  /*26c0*/  UIADD3 UR4, UPT, UPT, UR5, 0x60, URZ ;  /* 0x0000006005047890 */ /* 0x000fe2000fffe0ff */
[----:B------:R1:W-:Y:S05]  /*26d0*/  SYNCS.ARRIVE.TRANS64.RED.A1T0 RZ, [R4+URZ], RZ ;  /* 0x000000ff04ff79a7 */ /* 0x0003ea00081004ff */
[----:B------:R-:W-:Y:S01]  /*26e0*/  IMAD.U32 R7, RZ, RZ, UR4 ;  /* 0x00000004ff077e24 */ /* 0x000fe2000f8e00ff */
[----:B------:R-:W2:Y:S04]  /*26f0*/  SYNCS.PHASECHK.TRANS64.TRYWAIT P0, [UR5+0x70], R5 ;  /* 0x00007005ff0075a7 */ /* 0x000ea80008001105 */
[----:B------:R-:W-:Y:S01]  /*2700*/  PRMT R6, R2, 0x654, R7 ;  /* 0x0000065402067816 */ /* 0x000fe20000000007 */
[----:B-1----:R-:W-:Y:S01]  /*2710*/  @!P2 IMAD.MOV.U32 R4, RZ, RZ, 0x10 ;  /* 0x00000010ff04a424 */ /* 0x002fe200078e00ff */
[----:B--2---:R-:W-:Y:S06]  /*2720*/  @!P0 BRA `(.L_x_41) ;  /* 0x0000005400f48947 */ /* 0x004fec0003800000 */
.L_x_115:
[----:B------:R-:W-:Y:S01]  /*2730*/  ULEA UR4, UR6, UR37, 0x4 ;  /* 0x0000002506047291 */ /* 0x000fe2000f8e20ff */
[----:B------:R-:W-:Y:S01]  /*2740*/  SEL R3, R6, R3, !P2 ;  /* 0x0000000306037207 */ /* 0x000fe20005000000 */
[----:B------:R-:W-:Y:S01]  /*2750*/  UIADD3 UR5, UPT, UPT, UR5, 0x60, URZ ;  /* 0x0000006005057890 */ /* 0x000fe2000fffe0ff */
[----:B-1----:R-:W-:Y:S01]  /*2760*/  LEA R0, R11, UR37, 0x3 ;  /* 0x000000250b007c11 */ /* 0x002fe2000f8e18ff */
[----:B------:R-:W-:Y:S01]  /*2770*/  UIADD3 UR4, UPT, UPT, UR4, 0xf0, URZ ;  /* 0x000000f004047890 */ /* 0x000fe2000fffe0ff */
[----:B------:R-:W-:Y:S01]  /*2780*/  SHF.L.U32 R5, R10, 0x1f, RZ ;  /* 0x0000001f0a057819 */ /* 0x000fe200000006ff */
[----:B------:R1:W-:Y:S01]  /*2790*/  @!P2 SYNCS.ARRIVE.TRANS64.RED RZ, [R3+URZ], R4 ;  /* 0x0000000403ffa9a7 */ /* 0x0003e200080004ff */
[----:B------:R-:W-:Y:S01]  /*27a0*/  UIADD3 UR6, UPT, UPT, UR6, 0x1, URZ ;  /* 0x0000000106067890 */ /* 0x000fe2000fffe0ff */
[----:B------:R-:W-:-:S03]  /*27b0*/  VIADD R8, R8, 0x1 ;  /* 0x0000000108087836 */ /* 0x000fc60000000000 */
[----:B------:R-:W-:Y:S02]  /*27c0*/  UISETP.NE.AND UP0, UPT, UR6, 0x2, UPT ;  /* 0x000000020600788c */ /* 0x000fe4000bf05270 */
[----:B------:R-:W-:Y:S06]  /*27d0*/  UGETNEXTWORKID.BROADCAST [UR4], [UR5] ;  /* 0x00000000040073ca */ /* 0x000fec0008000100 */
[----:B------:R-:W-:Y:S01]  /*27e0*/  USEL UR4, URZ, 0x1, UP0 ;  /* 0x00000001ff047887 */ /* 0x000fe20008000000 */
[----:B------:R-:W-:Y:S01]  /*27f0*/  ISETP.NE.AND P0, PT, R8, 0x2, PT ;  /* 0x000000020800780c */ /* 0x000fe20003f05270 */
[----:B------:R-:W-:Y:S01]  /*2800*/  USEL UR6, UR6, URZ, UP0 ;  /* 0x000000ff06067287 */ /* 0x000fe20008000000 */
[----:B------:R-:W2:Y:S03]  /*2810*/  SYNCS.PHASECHK.TRANS64.TRYWAIT P1, [R0+URZ+0x60], R5 ;  /* 0x00006005000075a7 */ /* 0x000ea600080211ff */
[----:B------:R-:W-:Y:S01]  /*2820*/  LOP3.LUT R12, R12, UR4, RZ, 0x3c, !PT ;  /* 0x000000040c0c7c12 */ /* 0x000fe2000f8e3cff */
[----:B-12---:R-:W-:Y:S07]  /*2830*/  @!P1 BRA `(.L_x_42) ;  /* 0x0000005400c89947 */ /* 0x006fee0003800000 */
.L_x_116:
[C---:B------:R-:W-:Y:S01]  /*2840*/  LEA R4, R11.reuse, UR37, 0x4 ;  /* 0x000000250b047c11 */ /* 0x040fe2000f8e20ff */
[----:B-1----:R-:W-:Y:S01]  /*2850*/  VIADD R0, R0, 0x70 ;  /* 0x0000007000007836 */ /* 0x002fe20000000000 */
[----:B------:R-:W-:Y:S01]  /*2860*/  SEL R8, R8, RZ, P0 ;  /* 0x000000ff08087207 */ /* 0x000fe20000000000 */
[----:B------:R-:W-:-:S03]  /*2870*/  VIADD R11, R11, 0x1 ;  /* 0x000000010b0b7836 */ /* 0x000fc60000000000 */
[----:B------:R-:W1:Y:S01]  /*2880*/  LDS.128 R4, [R4+0xf0] ;  /* 0x0000f00004047984 */ /* 0x000e620000000c00 */
[----:B------:R-:W-:Y:S02]  /*2890*/  PRMT R0, RZ, 0x654, R0 ;  /* 0x00000654ff007816 */ /* 0x000fe40000000000 */
[C---:B------:R-:W-:Y:S01]  /*28a0*/  ISETP.NE.AND P1, PT, R11.reuse, 0x2, PT ;  /* 0x000000020b00780c */ /* 0x040fe20003f25270 */
[----:B------:R-:W-:Y:S01]  /*28b0*/  @!PT LDS RZ, [RZ] ;  /* 0x00000000fffff984 */ /* 0x000fe20000000800 */
[----:B------:R-:W-:Y:S01]  /*28c0*/  @!PT LDS RZ, [RZ] ;  /* 0x00000000fffff984 */ /* 0x000fe20000000800 */
[----:B------:R-:W-:Y:S01]  /*28d0*/  @!PT LDS RZ, [RZ] ;  /* 0x00000000fffff984 */ /* 0x000fe20000000800 */
[----:B------:R-:W-:Y:S01]  /*28e0*/  @!PT LDS RZ, [RZ] ;  /* 0x00000000fffff984 */ /* 0x000fe20000000800 */
[----:B------:R2:W-:Y:S06]  /*28f0*/  MEMBAR.ALL.CTA ;  /* 0x0000000000007992 */ /* 0x0005ec0000008000 */
[----:B--2---:R-:W2:Y:S01]  /*2900*/  FENCE.VIEW.ASYNC.S ;  /* 0x00000000000073c6 */ /* 0x004ea20000000000 */
[----:B------:R-:W-:Y:S01]  /*2910*/  SEL R11, R11, RZ, P1 ;  /* 0x000000ff0b0b7207 */ /* 0x000fe20000800000 */
[----:B--2---:R2:W-:Y:S01]  /*2920*/  SYNCS.ARRIVE.TRANS64.RED.A1T0 RZ, [R0+URZ], RZ ;  /* 0x000000ff00ff79a7 */ /* 0x0045e200081004ff */
[----:B-1----:R-:W-:-:S02]  /*2930*/  LOP3.LUT P3, RZ, R6, 0x1, RZ, 0xc0, !PT ;  /* 0x0000000106ff7812 */ /* 0x002fc4000786c0ff */
[----:B------:R-:W-:-:S04]  /*2940*/  SEL R5, RZ, 0x1, P1 ;  /* 0x00000001ff057807 */ /* 0x000fc80000800000 */
[----:B------:R-:W-:Y:S02]  /*2950*/  LOP3.LUT R10, R10, R5, RZ, 0x3c, !PT ;  /* 0x000000050a0a7212 */ /* 0x000fe400078e3cff */
[----:B--2---:R-:W-:-:S04]  /*2960*/  SEL R0, RZ, 0x1, P0 ;  /* 0x00000001ff007807 */ /* 0x004fc80000000000 */
[----:B------:R-:W-:Y:S01]  /*2970*/  LOP3.LUT R9, R9, R0, RZ, 0x3c, !PT ;  /* 0x0000000009097212 */ /* 0x000fe200078e3cff */
[----:B------:R-:W-:Y:S06]  /*2980*/  @P3 BRA `(.L_x_43) ;  /* 0xfffffffc002c3947 */ /* 0x000fec000383ffff */
[----:B------:R-:W-:Y:S01]  /*2990*/  ULEA UR5, UR6, UR37, 0x3 ;  /* 0x0000002506057291 */ /* 0x000fe2000f8e18ff */
[----:B------:R-:W-:-:S08]  /*29a0*/  SHF.L.U32 R3, R12, 0x1f, RZ ;  /* 0x0000001f0c037819 */ /* 0x000fd000000006ff */
[----:B------:R-:W1:Y:S02]  /*29b0*/  SYNCS.PHASECHK.TRANS64 P0, [UR5+0x70], R3 ;  /* 0x00007003ff0075a7 */ /* 0x000e640008001005 */
[----:B-1----:R-:W-:Y:S05]  /*29c0*/  @P0 BRA `(.L_x_44) ;  /* 0x0000000000080947 */ /* 0x002fea0003800000 */
[----:B------:R-:W1:Y:S02]  /*29d0*/  SYNCS.PHASECHK.TRANS64.TRYWAIT P0, [UR5+0x70], R3 ;  /* 0x00007003ff0075a7 */ /* 0x000e640008001105 */
[----:B-1----:R-:W-:Y:S05]  /*29e0*/  @!P0 BRA `(.L_x_45) ;  /* 0x0000005400708947 */ /* 0x002fea0003800000 */
.L_x_44:
[----:B------:R-:W-:-:S04]  /*29f0*/  UIADD3 UR4, UPT, UPT, UR6, 0x1, URZ ;  /* 0x0000000106047890 */ /* 0x000fc8000fffe0ff */
[----:B------:R-:W-:-:S04]  /*2a00*/  UISETP.NE.AND UP0, UPT, UR4, 0x2, UPT ;  /* 0x000000020400788c */ /* 0x000fc8000bf05270 */
[----:B------:R-:W-:Y:S02]  /*2a10*/  USEL UR7, URZ, 0x1, UP0 ;  /* 0x00000001ff077887 */ /* 0x000fe40008000000 */
[----:B------:R-:W-:-:S04]  /*2a20*/  USEL UR4, UR4, URZ, UP0 ;  /* 0x000000ff04047287 */ /* 0x000fc80008000000 */
[----:B------:R-:W-:Y:S01]  /*2a30*/  ULEA UR4, UR4, UR37, 0x3 ;  /* 0x0000002504047291 */ /* 0x000fe2000f8e18ff */
[----:B-1----:R-:W-:-:S04]  /*2a40*/  LOP3.LUT R3, R12, UR7, RZ, 0x3c, !PT ;  /* 0x000000070c037c12 */ /* 0x002fc8000f8e3cff */
[----:B------:R-:W-:-:S04]  /*2a50*/  SHF.L.U32 R0, R3, 0x1f, RZ ;  /* 0x0000001f03007819 */ /* 0x000fc800000006ff */
[----:B------:R-:W1:Y:S02]  /*2a60*/  SYNCS.PHASECHK.TRANS64 P0, [UR4+0x70], R0 ;  /* 0x00007000ff0075a7 */ /* 0x000e640008001004 */
[----:B-1----:R-:W-:Y:S05]  /*2a70*/  @P0 EXIT ;  /* 0x000000000000094d */ /* 0x002fea0003800000 */
[----:B------:R-:W-:Y:S02]  /*2a80*/  SHF.L.U32 R3, R3, 0x1f, RZ ;  /* 0x0000001f03037819 */ /* 0x000fe400000006ff */
[----:B------:R-:W-:-:S07]  /*2a90*/  MOV R0, UR4 ;  /* 0x0000000400007c02 */ /* 0x000fce0008000f00 */
.L_x_46:
[----:B-1----:R1:W2:Y:S02]  /*2aa0*/  SYNCS.PHASECHK.TRANS64.TRYWAIT P0, [R0+URZ+0x70], R3 ;  /* 0x00007003000075a7 */ /* 0x0022a400080011ff */
[----:B--2---:R-:W-:Y:S05]  /*2ab0*/  @!P0 NANOSLEEP.SYNCS 0x989680 ;  /* 0x009896800000895d */ /* 0x004fea0003900000 */
[----:B------:R-:W2:Y:S02]  /*2ac0*/  @!P0 SYNCS.PHASECHK.TRANS64 P0, [R0+URZ+0x70], R3 ;  /* 0x00007003000085a7 */ /* 0x000ea400080010ff */
[----:B--2---:R-:W-:Y:S05]  /*2ad0*/  @P0 EXIT ;  /* 0x000000000000094d */ /* 0x004fea0003800000 */
[----:B------:R-:W-:Y:S05]  /*2ae0*/  BRA `(.L_x_46) ;  /* 0xfffffffc00ec7947 */ /* 0x000fea000383ffff */
.L_x_39:
[----:B------:R-:W-:-:S09]  /*2af0*/  UISETP.NE.AND UP1, UPT, UR8, URZ, UPT ;  /* 0x000000ff0800728c */ /* 0x000fd2000bf25270 */
[----:B------:R-:W-:Y:S05]  /*2b00*/  BRA.U UP1, `(.L_x_47) ;  /* 0x0000001101387547 */ /* 0x000fea000b800000 */
[----:B------:R-:W-:Y:S01]  /*2b10*/  UMOV UR4, 0x40 ;  /* 0x0000004000047882 */ /* 0x000fe20000000000 */
[----:B------:R-:W-:Y:S01]  /*2b20*/  NOP ;  /* 0x0000000000007918 */ /* 0x000fe20000000000 */
[----:B------:R-:W-:Y:S01]  /*2b30*/  ULEA UR4, UR37, UR4, 0x18 ;  /* 0x0000000425047291 */ /* 0x000fe2000f8ec0ff */
[----:B------:R-:W-:Y:S02]  /*2b40*/  UMOV UR5, 0x400 ;  /* 0x0000040000057882 */ /* 0x000fe40000000000 */
[----:B------:R-:W-:-:S06]  /*2b50*/  ULEA UR37, UR37, UR5, 0x18 ;  /* 0x0000000525257291 */ /* 0x000fcc000f8ec0ff */
[----:B------:R-:W1:Y:S02]  /*2b60*/  LDS.U8 R0, [UR4+0x1c] ;  /* 0x00001c04ff007984 */ /* 0x000e640008000000 */
[----:B-1----:R-:W-:-:S13]  /*2b70*/  ISETP.NE.AND P0, PT, R0, RZ, PT ;  /* 0x000000ff0000720c */ /* 0x002fda0003f05270 */
[----:B------:R-:W-:Y:S05]  /*2b80*/  @P0 BRA `(.L_x_48) ;  /* 0x0000000000580947 */ /* 0x000fea0003800000 */
[----:B------:R-:W-:-:S13]  /*2b90*/  ELECT P0, URZ, PT ;  /* 0x0000000000ff782f */ /* 0x000fda0003800000 */
[----:B------:R-:W-:Y:S05]  /*2ba0*/  @!P0 BRA `(.L_x_49) ;  /* 0x0000000000608947 */ /* 0x000fea0003800000 */
[----:B------:R-:W-:Y:S01]  /*2bb0*/  UMOV UR5, 0x10 ;  /* 0x0000001000057882 */ /* 0x000fe20000000000 */
[----:B------:R-:W-:Y:S01]  /*2bc0*/  HFMA2 R0, -RZ, RZ, 0, 5.9604644775390625e-08 ;  /* 0x00000001ff007431 */ /* 0x000fe200000001ff */
[----:B------:R-:W-:-:S03]  /*2bd0*/  MOV R2, 0xffff ;  /* 0x0000ffff00027802 */ /* 0x000fc60000000f00 */
[----:B------:R-:W-:Y:S04]  /*2be0*/  DEPBAR.LE SB1, 0x36 ;  /* 0x00009d800000791a */ /* 0x000fe80000000000 */
[----:B------:R-:W1:Y:S02]  /*2bf0*/  UTCATOMSWS.FIND_AND_SET.ALIGN UP0, UR5, UR5 ;  /* 0x00000005000575e3 */ /* 0x000e640008000800 */
[----:B-1----:R-:W-:Y:S01]  /*2c00*/  MOV R3, UR5 ;  /* 0x0000000500037c02 */ /* 0x002fe20008000f00 */
[----:B------:R-:W-:Y:S06]  /*2c10*/  BRA.U UP0, `(.L_x_50) ;  /* 0x0000000100187547 */ /* 0x000fec000b800000 */
.L_x_51:
[----:B------:R-:W-:Y:S05]  /*2c20*/  NANOSLEEP 0x64 ;  /* 0x000000640000795d */ /* 0x000fea0003800000 */
[----:B------:R-:W-:-:S05]  /*2c30*/  UMOV UR5, 0x10 ;  /* 0x0000001000057882 */ /* 0x000fca0000000000 */
[----:B------:R-:W-:Y:S04]  /*2c40*/  DEPBAR.LE SB1, 0x36 ;  /* 0x00009d800000791a */ /* 0x000fe80000000000 */
[----:B------:R-:W1:Y:S02]  /*2c50*/  UTCATOMSWS.FIND_AND_SET.ALIGN UP0, UR5, UR5 ;  /* 0x00000005000575e3 */ /* 0x000e640008000800 */
[----:B-1----:R-:W-:Y:S01]  /*2c60*/  MOV R3, UR5 ;  /* 0x0000000500037c02 */ /* 0x002fe20008000f00 */
[----:B------:R-:W-:Y:S05]  /*2c70*/  BRA.U !UP0, `(.L_x_51) ;  /* 0xfffffffd08e87547 */ /* 0x000fea000b83ffff */
.L_x_50:
[-C--:B------:R-:W-:Y:S02]  /*2c80*/  SHF.L.U32 R2, R2, R3.reuse, RZ ;  /* 0x0000000302027219 */ /* 0x080fe400000006ff */
[----:B------:R-:W-:Y:S01]  /*2c90*/  SHF.L.U32 R0, R0, R3, RZ ;  /* 0x0000000300007219 */ /* 0x000fe200000006ff */
[----:B------:R-:W-:Y:S02]  /*2ca0*/  IMAD.SHL.U32 R3, R3, 0x20, RZ ;  /* 0x0000002003037824 */ /* 0x000fe400078e00ff */
[----:B------:R1:W-:Y:S04]  /*2cb0*/  ATOMS.OR RZ, [UR4+0x14], R2 ;  /* 0x00001402ffff798c */ /* 0x0003e8000b000004 */
[----:B------:R1:W-:Y:S04]  /*2cc0*/  ATOMS.OR RZ, [UR4+0x18], R0 ;  /* 0x00001800ffff798c */ /* 0x0003e8000b000004 */
[----:B------:R1:W-:Y:S01]  /*2cd0*/  STS [UR37+0x110], R3 ;  /* 0x00011003ff007988 */ /* 0x0003e20008000825 */
[----:B------:R-:W-:Y:S05]  /*2ce0*/  BRA `(.L_x_49) ;  /* 0x0000000000107947 */ /* 0x000fea0003800000 */
.L_x_48:
[----:B------:R-:W-:Y:S02]  /*2cf0*/  MOV R0, 0xffffffff ;  /* 0xffffffff00007802 */ /* 0x000fe40000000f00 */
[----:B------:R-:W-:-:S03]  /*2d00*/  MOV R2, 0x2d30 ;  /* 0x00002d3000027802 */ /* 0x000fc60000000f00 */
[----:B------:R1:W-:Y:S04]  /*2d10*/  STS [UR37+0x110], R0 ;  /* 0x00011000ff007988 */ /* 0x0003e80008000825 */
[----:B-1-3-5:R-:W-:Y:S05]  /*2d20*/  CALL.REL.NOINC `($__internal_1_$__cuda_sm10x_tcgen05_guardrail_trap_phase_invalid_during_alloc) ;  /* 0x0000005800007944 */ /* 0x02afea0003c00000 */
.L_x_49:
[----:B------:R-:W-:Y:S05]  /*2d30*/  WARPSYNC.ALL ;  /* 0x0000000000007948 */ /* 0x000fea0003800000 */
[----:B------:R-:W2:Y:S01]  /*2d40*/  S2UR UR9, SR_CgaCtaId ;  /* 0x00000000000979c3 */ /* 0x000ea20000008800 */
[----:B------:R-:W-:Y:S01]  /*2d50*/  UMOV UR4, 0x400 ;  /* 0x0000040000047882 */ /* 0x000fe20000000000 */
[----:B------:R-:W-:-:S06]  /*2d60*/  NOP ;  /* 0x0000000000007918 */ /* 0x000fcc0000000000 */
[----:B------:R-:W-:Y:S06]  /*2d70*/  BAR.ARV 0x6, 0xa0 ;  /* 0x0182800000007b1d */ /* 0x000fec0000002000 */
[----:B------:R-:W4:Y:S01]  /*2d80*/  LDCU UR5, c[0x0][0x38c] ;  /* 0x00007180ff0577ac */ /* 0x000f220008000800 */
[----:B------:R-:W-:Y:S01]  /*2d90*/  IMAD.MOV.U32 R11, RZ, RZ, 0x1 ;  /* 0x00000001ff0b7424 */ /* 0x000fe200078e00ff */
[----:B------:R-:W-:Y:S01]  /*2da0*/  CS2R R8, SRZ ;  /* 0x0000000000087805 */ /* 0x000fe2000001ff00 */
[----:B------:R-:W-:Y:S01]  /*2db0*/  IMAD.MOV.U32 R10, RZ, RZ, RZ ;  /* 0x000000ffff0a7224 */ /* 0x000fe200078e00ff */
[----:B------:R-:W-:Y:S01]  /*2dc0*/  UMOV UR12, URZ ;  /* 0x000000ff000c7c82 */ /* 0x000fe20008000000 */
[----:B------:R-:W-:Y:S01]  /*2dd0*/  UMOV UR11, URZ ;  /* 0x000000ff000b7c82 */ /* 0x000fe20008000000 */
[----:B------:R-:W-:Y:S01]  /*2de0*/  UMOV UR30, 0x0 ;  /* 0x00000000001e7882 */ /* 0x000fe20000000000 */
[----:B------:R-:W-:Y:S01]  /*2df0*/  UMOV UR31, 0x4280010 ;  /* 0x04280010001f7882 */ /* 0x000fe20000000000 */
[----:B------:R-:W-:Y:S01]  /*2e00*/  UMOV UR28, 0x0 ;  /* 0x00000000001c7882 */ /* 0x000fe20000000000 */
[----:B------:R-:W-:Y:S01]  /*2e10*/  UMOV UR29, 0x4280010 ;  /* 0x04280010001d7882 */ /* 0x000fe20000000000 */
[----:B--2---:R-:W-:Y:S01]  /*2e20*/  ULEA UR9, UR9, UR4, 0x18 ;  /* 0x0000000409097291 */ /* 0x004fe2000f8ec0ff */
[----:B------:R-:W2:Y:S03]  /*2e30*/  LDCU UR4, c[0x0][0x38c] ;  /* 0x00007180ff0477ac */ /* 0x000ea60008000800 */
[----:B------:R-:W-:Y:S01]  /*2e40*/  UIADD3 UR10, UPT, UPT, UR9, 0xa400, URZ ;  /* 0x0000a400090a7890 */ /* 0x000fe2000fffe0ff */
[----:B------:R-:W-:-:S04]  /*2e50*/  UMOV UR26, 0x0 ;  /* 0x00000000001a7882 */ /* 0x000fc80000000000 */
[----:B-1----:R-:W1:Y:S01]  /*2e60*/  LDS R0, [UR9+0x110] ;  /* 0x00011009ff007984 */ /* 0x002e620008000800 */
[----:B------:R-:W-:Y:S01]  /*2e70*/  USHF.R.U32.HI UR10, URZ, 0x4, UR10 ;  /* 0x00000004ff0a7899 */ /* 0x000fe2000801160a */
[----:B------:R-:W-:Y:S01]  /*2e80*/  UMOV UR27, 0x4280010 ;  /* 0x04280010001b7882 */ /* 0x000fe20000000000 */
[----:B------:R-:W-:Y:S02]  /*2e90*/  UMOV UR24, 0x0 ;  /* 0x0000000000187882 */ /* 0x000fe40000000000 */
[----:B------:R-:W-:Y:S01]  /*2ea0*/  ULOP3.LUT UR10, UR10, 0x3fff, URZ, 0xc0, !UPT ;  /* 0x00003fff0a0a7892 */ /* 0x000fe2000f8ec0ff */
[----:B------:R-:W-:Y:S01]  /*2eb0*/  UMOV UR25, 0x4280010 ;  /* 0x0428001000197882 */ /* 0x000fe20000000000 */
[----:B------:R-:W-:Y:S01]  /*2ec0*/  UMOV UR22, 0x0 ;  /* 0x0000000000167882 */ /* 0x000fe20000000000 */
[----:B------:R-:W-:Y:S01]  /*2ed0*/  UMOV UR23, 0x4280010 ;  /* 0x0428001000177882 */ /* 0x000fe20000000000 */
[----:B------:R-:W-:Y:S01]  /*2ee0*/  UMOV UR20, 0x0 ;  /* 0x0000000000147882 */ /* 0x000fe20000000000 */
[----:B--2---:R-:W-:Y:S01]  /*2ef0*/  UIADD3 UR4, UPT, UPT, UR4, 0x7f, URZ ;  /* 0x0000007f04047890 */ /* 0x004fe2000fffe0ff */
[----:B------:R-:W-:Y:S01]  /*2f00*/  UMOV UR21, 0x4280010 ;  /* 0x0428001000157882 */ /* 0x000fe20000000000 */
[----:B------:R-:W-:-:S02]  /*2f10*/  ULOP3.LUT UR10, UR10, 0x10000, URZ, 0xfc, !UPT ;  /* 0x000100000a0a7892 */ /* 0x000fc4000f8efcff */
[----:B------:R-:W-:Y:S02]  /*2f20*/  USHF.R.S32.HI UR8, URZ, 0x1f, UR4 ;  /* 0x0000001fff087899 */ /* 0x000fe40008011404 */
[----:B----4-:R-:W-:Y:S02]  /*2f30*/  UISETP.GE.AND UP3, UPT, UR5, 0x1, UPT ;  /* 0x000000010500788c */ /* 0x010fe4000bf66270 */
[----:B------:R-:W-:Y:S02]  /*2f40*/  ULEA.HI UR8, UR8, UR4, URZ, 0x7 ;  /* 0x0000000408087291 */ /* 0x000fe4000f8f38ff */
[----:B------:R-:W-:Y:S02]  /*2f50*/  UIADD3 UR4, UPT, UPT, UR9, 0x16400, URZ ;  /* 0x0001640009047890 */ /* 0x000fe4000fffe0ff */
[----:B------:R-:W-:Y:S02]  /*2f60*/  USHF.R.S32.HI UR8, URZ, 0x7, UR8 ;  /* 0x00000007ff087899 */ /* 0x000fe40008011408 */
[----:B------:R-:W-:-:S02]  /*2f70*/  USHF.R.U32.HI UR4, URZ, 0x4, UR4 ;  /* 0x00000004ff047899 */ /* 0x000fc40008011604 */
[----:B------:R-:W-:Y:S02]  /*2f80*/  UISETP.LT.AND UP0, UPT, UR8, 0x1, UPT ;  /* 0x000000010800788c */ /* 0x000fe4000bf01270 */
[----:B------:R-:W-:Y:S02]  /*2f90*/  ULOP3.LUT UR4, UR4, 0x3fff, URZ, 0xc0, !UPT ;  /* 0x00003fff04047892 */ /* 0x000fe4000f8ec0ff */
[----:B------:R-:W-:Y:S02]  /*2fa0*/  USEL UR16, UR8, 0x1, !UP0 ;  /* 0x0000000108107887 */ /* 0x000fe4000c000000 */
[----:B------:R-:W-:Y:S02]  /*2fb0*/  ULOP3.LUT UR4, UR4, 0x10000, URZ, 0xfc, !UPT ;  /* 0x0001000004047892 */ /* 0x000fe4000f8efcff */
[----:B------:R-:W-:Y:S01]  /*2fc0*/  UIADD3 UR16, UPT, UPT, -UR16, URZ, URZ ;  /* 0x000000ff10107290 */ /* 0x000fe2000fffe1ff */
[----:B------:R-:W-:Y:S01]  /*2fd0*/  UMOV UR34, 0x0 ;  /* 0x0000000000227882 */ /* 0x000fe20000000000 */
[----:B------:R-:W-:Y:S01]  /*2fe0*/  UMOV UR35, 0x4280010 ;  /* 0x0428001000237882 */ /* 0x000fe20000000000 */
[----:B-1----:R-:W-:Y:S01]  /*2ff0*/  R2UR UR13, R0 ;  /* 0x00000000000d72ca */ /* 0x002fe200000e0000 */
[----:B------:R-:W-:Y:S01]  /*3000*/  UMOV UR32, 0x0 ;  /* 0x0000000000207882 */ /* 0x000fe20000000000 */
[----:B------:R-:W-:-:S13]  /*3010*/  UMOV UR33, 0x4280010 ;  /* 0x0428001000217882 */ /* 0x000fda0000000000 */
.L_x_58:
[----:B------:R-:W-:Y:S02]  /*3020*/  LEA R0, R10, UR9, 0x3 ;  /* 0x000000090a007c11 */ /* 0x000fe4000f8e18ff */
[----:B------:R-:W-:Y:S02]  /*3030*/  SHF.L.U32 R5, R9, 0x1f, RZ ;  /* 0x0000001f09057819 */ /* 0x000fe400000006ff */
[----:B------:R-:W-:Y:S01]  /*3040*/  PLOP3.LUT P0, PT, PT, PT, UP3, 0x80, 0x8 ;  /* 0x000000000008781c */ /* 0x000fe20003f0f038 */
[----:B------:R-:W-:Y:S01]  /*3050*/  VIADD R3, R0, 0x70 ;  /* 0x0000007000037836 */ /* 0x000fe20000000000 */
[----:B-1----:R-:W1:Y:S02]  /*3060*/  SYNCS.PHASECHK.TRANS64.TRYWAIT P1, [R0+URZ+0x60], R5 ;  /* 0x00006005000075a7 */ /* 0x002e6400080211ff */
[----:B-1--4-:R-:W-:Y:S09]  /*3070*/  @!P1 BRA `(.L_x_52) ;  /* 0x0000004c00e49947 */ /* 0x012ff20003800000 */
.L_x_118:
[----:B------:R-:W-:Y:S01]  /*3080*/  LEA R4, R10, UR9, 0x4 ;  /* 0x000000090a047c11 */ /* 0x000fe2000f8e20ff */
[----:B------:R-:W-:Y:S01]  /*3090*/  @UP3 ULEA UR5, UR11, UR9, 0x3 ;  /* 0x000000090b053291 */ /* 0x000fe2000f8e18ff */
[----:B------:R-:W-:Y:S01]  /*30a0*/  PLOP3.LUT P2, PT, PT, PT, PT, 0x80, 0x8 ;  /* 0x000000000008781c */ /* 0x000fe20003f4f070 */
[----:B------:R-:W-:Y:S01]  /*30b0*/  ULEA UR14, UR12, UR9, 0x3 ;  /* 0x000000090c0e7291 */ /* 0x000fe2000f8e18ff */
[----:B------:R-:W-:Y:S01]  /*30c0*/  PRMT R3, RZ, 0x654, R3 ;  /* 0x00000654ff037816 */ /* 0x000fe20000000003 */
[----:B------:R-:W-:Y:S01]  /*30d0*/  ULEA.HI UR15, UR12, UR12, URZ, 0x1 ;  /* 0x0000000c0c0f7291 */ /* 0x000fe2000f8f08ff */
[----:B-1----:R-:W1:Y:S01]  /*30e0*/  LDS.128 R4, [R4+0xf0] ;  /* 0x0000f00004047984 */ /* 0x002e620000000c00 */
[----:B------:R-:W-:Y:S02]  /*30f0*/  @P0 SHF.L.U32 R2, R8, 0x1f, RZ ;  /* 0x0000001f08020819 */ /* 0x000fe400000006ff */
[----:B------:R-:W-:Y:S01]  /*3100*/  SHF.L.U32 R0, R11, 0x1f, RZ ;  /* 0x0000001f0b007819 */ /* 0x000fe200000006ff */
[----:B------:R-:W-:Y:S01]  /*3110*/  @!PT LDS RZ, [RZ] ;  /* 0x00000000fffff984 */ /* 0x000fe20000000800 */
[----:B------:R-:W-:Y:S01]  /*3120*/  @!PT LDS RZ, [RZ] ;  /* 0x00000000fffff984 */ /* 0x000fe20000000800 */
[----:B------:R-:W-:Y:S01]  /*3130*/  @!PT LDS RZ, [RZ] ;  /* 0x00000000fffff984 */ /* 0x000fe20000000800 */
[----:B------:R-:W-:Y:S01]  /*3140*/  @!PT LDS RZ, [RZ] ;  /* 0x00000000fffff984 */ /* 0x000fe20000000800 */
[----:B------:R2:W-:Y:S06]  /*3150*/  MEMBAR.ALL.CTA ;  /* 0x0000000000007992 */ /* 0x0005ec0000008000 */
[----:B--2---:R-:W2:Y:S02]  /*3160*/  FENCE.VIEW.ASYNC.S ;  /* 0x00000000000073c6 */ /* 0x004ea40000000000 */
[----:B--2---:R2:W-:Y:S01]  /*3170*/  SYNCS.ARRIVE.TRANS64.RED.A1T0 RZ, [R3+URZ], RZ ;  /* 0x000000ff03ff79a7 */ /* 0x0045e200081004ff */
[----:B------:R2:W4:Y:S01]  /*3180*/  @P0 SYNCS.PHASECHK.TRANS64.TRYWAIT P2, [UR5], R2 ;  /* 0x00000002ff0005a7 */ /* 0x0005220008041105 */
[----:B------:R-:W-:-:S02]  /*3190*/  ULOP3.LUT UR5, UR15, 0xffe, URZ, 0xc0, !UPT ;  /* 0x00000ffe0f057892 */ /* 0x000fc4000f8ec0ff */
[----:B------:R-:W-:Y:S01]  /*31a0*/  USHF.R.U32.HI UR15, URZ, 0x1, UR15 ;  /* 0x00000001ff0f7899 */ /* 0x000fe2000801160f */
[----:B-1----:R-:W-:Y:S01]  /*31b0*/  LOP3.LUT P1, RZ, R6, 0x1, RZ, 0xc0, !PT ;  /* 0x0000000106ff7812 */ /* 0x002fe2000782c0ff */
[----:B------:R-:W-:Y:S02]  /*31c0*/  UIADD3 UR5, UPT, UPT, -UR5, UR12, URZ ;  /* 0x0000000c05057290 */ /* 0x000fe4000fffe1ff */
[----:B------:R-:W-:-:S04]  /*31d0*/  UIMAD UR15, UR15, 0xa0, UR13 ;  /* 0x000000a00f0f78a4 */ /* 0x000fc8000f8e020d */
[----:B------:R-:W-:Y:S01]  /*31e0*/  ULEA UR15, UR5, UR15, 0x14 ;  /* 0x0000000f050f7291 */ /* 0x000fe2000f8ea0ff */
[----:B------:R-:W1:Y:S02]  /*31f0*/  SYNCS.PHASECHK.TRANS64.TRYWAIT P0, [UR14+0xa0], R0 ;  /* 0x0000a000ff0075a7 */ /* 0x000e64000800110e */
[----:B-12-4-:R-:W-:Y:S09]  /*3200*/  @!P0 BRA `(.L_x_53) ;  /* 0x0000004c00948947 */ /* 0x016ff20003800000 */
.L_x_120:
[----:B------:R-:W-:Y:S01]  /*3210*/  IADD3 R10, PT, PT, R10, 0x1, RZ ;  /* 0x000000010a0a7810 */ /* 0x000fe20007ffe0ff */
[----:B------:R-:W-:Y:S06]  /*3220*/  BRA.U !UP3, `(.L_x_54) ;  /* 0x000000050b107547 */ /* 0x000fec000b800000 */
[----:B------:R-:W-:Y:S01]  /*3230*/  UPLOP3.LUT UP4, UPT, UPT, UPT, UPT, 0x40, 0x4 ;  /* 0x000000000004789c */ /* 0x000fe20003f8e870 */
[----:B------:R-:W-:Y:S01]  /*3240*/  UMOV UR18, UR16 ;  /* 0x0000001000127c82 */ /* 0x000fe20008000000 */
[----:B------:R-:W-:Y:S01]  /*3250*/  UMOV UR17, UR8 ;  /* 0x0000000800117c82 */ /* 0x000fe20008000000 */
[----:B------:R-:W-:-:S08]  /*3260*/  UMOV UR5, UR11 ;  /* 0x0000000b00057c82 */ /* 0x000fd00008000000 */
.L_x_57:
[----:B------:R-:W-:Y:S02]  /*3270*/  UIADD3 UR18, UPT, UPT, UR18, 0x1, URZ ;  /* 0x0000000112127890 */ /* 0x000fe4000fffe0ff */
[----:B--2---:R-:W-:Y:S02]  /*3280*/  ULEA UR19, UR5, UR9, 0x3 ;  /* 0x0000000905137291 */ /* 0x004fe4000f8e18ff */
[----:B------:R-:W-:Y:S01]  /*3290*/  UISETP.NE.AND UP0, UPT, UR18, URZ, UPT ;  /* 0x000000ff1200728c */ /* 0x000fe2000bf05270 */
[----:B----4-:R-:W-:Y:S10]  /*32a0*/  @P2 BRA `(.L_x_55) ;  /* 0x00000000000c2947 */ /* 0x010ff40003800000 */
[----:B-1----:R-:W-:Y:S04]  /*32b0*/  SHF.L.U32 R3, R8, 0x1f, RZ ;  /* 0x0000001f08037819 */ /* 0x002fe800000006ff */
[----:B------:R-:W1:Y:S02]  /*32c0*/  SYNCS.PHASECHK.TRANS64.TRYWAIT P0, [UR19], R3 ;  /* 0x00000003ff0075a7 */ /* 0x000e640008001113 */
[----:B-1----:R-:W-:Y:S05]  /*32d0*/  @!P0 BRA `(.L_x_56) ;  /* 0x0000004c00788947 */ /* 0x002fea0003800000 */
.L_x_55:
[----:B------:R-:W-:Y:S01]  /*32e0*/  UISETP.NE.AND UP1, UPT, UR17, 0x1, UPT ;  /* 0x000000011100788c */ /* 0x000fe2000bf25270 */
[----:B------:R-:W-:Y:S01]  /*32f0*/  PLOP3.LUT P2, PT, PT, PT, PT, 0x80, 0x8 ;  /* 0x000000000008781c */ /* 0x000fe20003f4f070 */
[----:B------:R-:W-:Y:S02]  /*3300*/  UIADD3 UR11, UPT, UPT, UR5, 0x1, URZ ;  /* 0x00000001050b7890 */ /* 0x000fe4000fffe0ff */
[----:B------:R-:W-:Y:S02]  /*3310*/  UIMAD UR6, UR5, 0xa00, UR4 ;  /* 0x00000a00050678a4 */ /* 0x000fe4000f8e0204 */
[----:B------:R-:W-:Y:S01]  /*3320*/  UISETP.NE.AND UP2, UPT, UR11, 0x3, UPT ;  /* 0x000000030b00788c */ /* 0x000fe2000bf45270 */
[----:B------:R-:W-:Y:S01]  /*3330*/  PLOP3.LUT P0, PT, PT, PT, UP1, 0x80, 0x8 ;  /* 0x000000000008781c */ /* 0x000fe20003f0f018 */
[----:B------:R-:W-:Y:S02]  /*3340*/  ULEA UR64, UR5, UR10, 0xa ;  /* 0x0000000a05407291 */ /* 0x000fe4000f8e50ff */
[----:B------:R-:W-:Y:S02]  /*3350*/  USEL UR37, URZ, 0x1, UP2 ;  /* 0x00000001ff257887 */ /* 0x000fe40009000000 */
[----:B------:R-:W-:Y:S02]  /*3360*/  USEL UR11, UR11, URZ, UP2 ;  /* 0x000000ff0b0b7287 */ /* 0x000fe40009000000 */
[----:B------:R-:W-:Y:S02]  /*3370*/  UIADD3 UR62, UPT, UPT, UR6, 0x2, URZ ;  /* 0x00000002063e7890 */ /* 0x000fe4000fffe0ff */
[----:B------:R-:W-:Y:S01]  /*3380*/  @UP1 ULEA UR36, UR11, UR9, 0x3 ;  /* 0x000000090b241291 */ /* 0x000fe2000f8e18ff */
[----:B------:R-:W-:Y:S01]  /*3390*/  LOP3.LUT R8, R8, UR37, RZ, 0x3c, !PT ;  /* 0x0000002508087c12 */ /* 0x000fe2000f8e3cff */
[----:B------:R-:W-:Y:S02]  /*33a0*/  UIADD3 UR60, UPT, UPT, UR64, 0x2, URZ ;  /* 0x00000002403c7890 */ /* 0x000fe4000fffe0ff */
[----:B------:R-:W-:Y:S01]  /*33b0*/  UIADD3 UR58, UPT, UPT, UR6, 0x4, URZ ;  /* 0x00000004063a7890 */ /* 0x000fe2000fffe0ff */
[----:B-1----:R-:W-:Y:S01]  /*33c0*/  @P0 SHF.L.U32 R0, R8, 0x1f, RZ ;  /* 0x0000001f08000819 */ /* 0x002fe200000006ff */
[----:B------:R-:W-:Y:S02]  /*33d0*/  UIADD3 UR56, UPT, UPT, UR64, 0x4, URZ ;  /* 0x0000000440387890 */ /* 0x000fe4000fffe0ff */
[----:B------:R-:W-:Y:S01]  /*33e0*/  UIADD3 UR54, UPT, UPT, UR6, 0x6, URZ ;  /* 0x0000000606367890 */ /* 0x000fe2000fffe0ff */
[----:B------:R2:W4:Y:S01]  /*33f0*/  @P0 SYNCS.PHASECHK.TRANS64.TRYWAIT P2, [UR36], R0 ;  /* 0x00000000ff0005a7 */ /* 0x0005220008041124 */
[----:B------:R-:W-:Y:S02]  /*3400*/  UIADD3 UR52, UPT, UPT, UR64, 0x6, URZ ;  /* 0x0000000640347890 */ /* 0x000fe4000fffe0ff */
        /* <DEDUP_REMOVED lines=9> */
[----:B------:R-:W-:Y:S01]  /*34a0*/  UIADD3 UR17, UPT, UPT, UR17, -0x1, URZ ;  /* 0xffffffff11117890 */ /* 0x000fe2000fffe0ff */
[----:B------:R-:W-:Y:S01]  /*34b0*/  UMOV UR7, 0x40004040 ;  /* 0x4000404000077882 */ /* 0x000fe20000000000 */
[----:B------:R-:W-:Y:S01]  /*34c0*/  UMOV UR65, 0x40004040 ;  /* 0x4000404000417882 */ /* 0x000fe20000000000 */
[----:B------:R-:W-:Y:S01]  /*34d0*/  UMOV UR63, 0x40004040 ;  /* 0x40004040003f7882 */ /* 0x000fe20000000000 */
[----:B------:R2:W-:Y:S01]  /*34e0*/  UTCHMMA gdesc[UR64], gdesc[UR6], tmem[UR15], tmem[UR30], idesc[UR31], UP4 ;  /* 0x00ff1e06400075ea */ /* 0x0005e2000a00000f */
[----:B------:R-:W-:Y:S01]  /*34f0*/  UPLOP3.LUT UP4, UPT, UPT, UPT, UPT, 0x80, 0x8 ;  /* 0x000000000008789c */ /* 0x000fe20003f8f070 */
[----:B------:R-:W-:Y:S01]  /*3500*/  UMOV UR61, 0x40004040 ;  /* 0x40004040003d7882 */ /* 0x000fe20000000000 */
[----:B------:R-:W-:Y:S01]  /*3510*/  UMOV UR59, 0x40004040 ;  /* 0x40004040003b7882 */ /* 0x000fe20000000000 */
[----:B------:R2:W-:Y:S01]  /*3520*/  UTCHMMA gdesc[UR60], gdesc[UR62], tmem[UR15], tmem[UR28], idesc[UR29], UPT ;  /* 0x00ff1c3e3c0075ea */ /* 0x0005e2000b80000f */
        /* <DEDUP_REMOVED lines=14> */
[----:B------:R-:W-:Y:S01]  /*3610*/  UMOV UR37, 0x40004040 ;  /* 0x4000404000257882 */ /* 0x000fe20000000000 */
[----:B------:R2:W-:Y:S01]  /*3620*/  UTCHMMA gdesc[UR40], gdesc[UR42], tmem[UR15], tmem[UR34], idesc[UR35], UPT ;  /* 0x00ff222a280075ea */ /* 0x0005e2000b80000f */
[----:B------:R2:W-:Y:S01]  /*3630*/  UTCHMMA gdesc[UR36], gdesc[UR38], tmem[UR15], tmem[UR32], idesc[UR33], UPT ;  /* 0x00ff2026240075ea */ /* 0x0005e2000b80000f */
[----:B------:R2:W-:Y:S01]  /*3640*/  UTCBAR [UR19], URZ ;  /* 0x000000ff130073e9 */ /* 0x0005e200080000ff */
[----:B------:R-:W-:Y:S01]  /*3650*/  UMOV UR5, UR11 ;  /* 0x0000000b00057c82 */ /* 0x000fe20008000000 */
[----:B------:R-:W-:Y:S05]  /*3660*/  BRA.U UP0, `(.L_x_57) ;  /* 0xfffffffd00007547 */ /* 0x000fea000b83ffff */
.L_x_54:
[----:B------:R-:W-:Y:S01]  /*3670*/  UIADD3 UR12, UPT, UPT, UR12, 0x1, URZ ;  /* 0x000000010c0c7890 */ /* 0x000fe2000fffe0ff */
[C---:B------:R-:W-:Y:S01]  /*3680*/  ISETP.NE.AND P0, PT, R10.reuse, 0x2, PT ;  /* 0x000000020a00780c */ /* 0x040fe20003f05270 */
[----:B------:R-:W-:Y:S02]  /*3690*/  UIADD3 UR14, UPT, UPT, UR14, 0x80, URZ ;  /* 0x000000800e0e7890 */ /* 0x000fe4000fffe0ff */
[----:B------:R-:W-:Y:S01]  /*36a0*/  UISETP.NE.AND UP0, UPT, UR12, 0x4, UPT ;  /* 0x000000040c00788c */ /* 0x000fe2000bf05270 */
[----:B-12---:R-:W-:Y:S02]  /*36b0*/  SEL R0, RZ, 0x1, P0 ;  /* 0x00000001ff007807 */ /* 0x006fe40000000000 */
[----:B------:R-:W-:Y:S01]  /*36c0*/  SEL R10, R10, RZ, P0 ;  /* 0x000000ff0a0a7207 */ /* 0x000fe20000000000 */
[----:B------:R-:W-:Y:S01]  /*36d0*/  USEL UR5, URZ, 0x1, UP0 ;  /* 0x00000001ff057887 */ /* 0x000fe20008000000 */
[----:B------:R-:W-:Y:S01]  /*36e0*/  LOP3.LUT R9, R9, R0, RZ, 0x3c, !PT ;  /* 0x0000000009097212 */ /* 0x000fe200078e3cff */
[----:B------:R-:W-:Y:S01]  /*36f0*/  USEL UR12, UR12, URZ, UP0 ;  /* 0x000000ff0c0c7287 */ /* 0x000fe20008000000 */
[----:B------:R1:W-:Y:S03]  /*3700*/  UTCBAR [UR14], URZ ;  /* 0x000000ff0e0073e9 */ /* 0x0003e600080000ff */
[----:B------:R-:W-:Y:S01]  /*3710*/  LOP3.LUT R11, R11, UR5, RZ, 0x3c, !PT ;  /* 0x000000050b0b7c12 */ /* 0x000fe2000f8e3cff */
[----:B------:R-:W-:Y:S07]  /*3720*/  @P1 BRA `(.L_x_58) ;  /* 0xfffffff8003c1947 */ /* 0x000fee000383ffff */
[----:B------:R-:W2:Y:S01]  /*3730*/  S2UR UR4, SR_CgaCtaId ;  /* 0x00000000000479c3 */ /* 0x000ea20000008800 */
[----:B------:R-:W-:Y:S01]  /*3740*/  ELECT P0, URZ, PT ;  /* 0x0000000000ff782f */ /* 0x000fe20003800000 */
[----:B------:R-:W-:Y:S01]  /*3750*/  IMAD.MOV.U32 R0, RZ, RZ, 0x1 ;  /* 0x00000001ff007424 */ /* 0x000fe200078e00ff */
[----:B------:R-:W-:Y:S01]  /*3760*/  UIADD3 UR9, UPT, UPT, UR9, 0xa0, URZ ;  /* 0x000000a009097890 */ /* 0x000fe2000fffe0ff */
[----:B------:R-:W-:Y:S01]  /*3770*/  SHF.L.U32 R3, R11, 0x1f, RZ ;  /* 0x0000001f0b037819 */ /* 0x000fe200000006ff */
[----:B------:R-:W-:-:S03]  /*3780*/  UMOV UR5, 0x40 ;  /* 0x0000004000057882 */ /* 0x000fc60000000000 */
[----:B------:R-:W-:Y:S01]  /*3790*/  UVIRTCOUNT.DEALLOC.SMPOOL 0x80 ;  /* 0x000000800000784c */ /* 0x000fe20000000000 */
[----:B--2---:R-:W-:Y:S02]  /*37a0*/  ULEA UR4, UR4, UR5, 0x18 ;  /* 0x0000000504047291 */ /* 0x004fe4000f8ec0ff */
[----:B------:R-:W-:-:S07]  /*37b0*/  ULEA UR5, UR12, UR9, 0x3 ;  /* 0x000000090c057291 */ /* 0x000fce000f8e18ff */
[----:B------:R2:W-:Y:S02]  /*37c0*/  @P0 STS.U8 [UR4+0x1c], R0 ;  /* 0x00001c00ff000988 */ /* 0x0005e40008000004 */
[----:B------:R-:W3:Y:S02]  /*37d0*/  SYNCS.PHASECHK.TRANS64.TRYWAIT P0, [UR5], R3 ;  /* 0x00000003ff0075a7 */ /* 0x000ee40008001105 */
[----:B--23--:R-:W-:Y:S05]  /*37e0*/  @!P0 BRA `(.L_x_59) ;  /* 0x00000048004c8947 */ /* 0x00cfea0003800000 */
.L_x_123:
[----:B------:R-:W-:-:S04]  /*37f0*/  UIADD3 UR6, UPT, UPT, UR12, 0x1, URZ ;  /* 0x000000010c067890 */ /* 0x000fc8000fffe0ff */
[----:B------:R-:W-:-:S04]  /*3800*/  UISETP.NE.AND UP0, UPT, UR6, 0x4, UPT ;  /* 0x000000040600788c */ /* 0x000fc8000bf05270 */
[----:B------:R-:W-:Y:S02]  /*3810*/  USEL UR7, URZ, 0x1, UP0 ;  /* 0x00000001ff077887 */ /* 0x000fe40008000000 */
[----:B------:R-:W-:-:S04]  /*3820*/  USEL UR6, UR6, URZ, UP0 ;  /* 0x000000ff06067287 */ /* 0x000fc80008000000 */
[----:B------:R-:W-:Y:S01]  /*3830*/  ULEA UR5, UR6, UR9, 0x3 ;  /* 0x0000000906057291 */ /* 0x000fe2000f8e18ff */
[----:B------:R-:W-:-:S04]  /*3840*/  LOP3.LUT R2, R11, UR7, RZ, 0x3c, !PT ;  /* 0x000000070b027c12 */ /* 0x000fc8000f8e3cff */
[----:B--2---:R-:W-:-:S04]  /*3850*/  SHF.L.U32 R3, R2, 0x1f, RZ ;  /* 0x0000001f02037819 */ /* 0x004fc800000006ff */
[----:B------:R-:W2:Y:S02]  /*3860*/  SYNCS.PHASECHK.TRANS64.TRYWAIT P0, [UR5], R3 ;  /* 0x00000003ff0075a7 */ /* 0x000ea40008001105 */
[----:B--2---:R-:W-:Y:S05]  /*3870*/  @!P0 BRA `(.L_x_60) ;  /* 0x0000004800408947 */ /* 0x004fea0003800000 */
.L_x_125:
        /* <DEDUP_REMOVED lines=9> */
.L_x_127:
[----:B------:R-:W-:-:S04]  /*3910*/  UIADD3 UR6, UPT, UPT, UR6, 0x1, URZ ;  /* 0x0000000106067890 */ /* 0x000fc8000fffe0ff */
[----:B------:R-:W-:-:S04]  /*3920*/  UISETP.NE.AND UP0, UPT, UR6, 0x4, UPT ;  /* 0x000000040600788c */ /* 0x000fc8000bf05270 */
[----:B------:R-:W-:Y:S02]  /*3930*/  USEL UR5, URZ, 0x1, UP0 ;  /* 0x00000001ff057887 */ /* 0x000fe40008000000 */
[----:B------:R-:W-:-:S04]  /*3940*/  USEL UR6, UR6, URZ, UP0 ;  /* 0x000000ff06067287 */ /* 0x000fc80008000000 */
[----:B------:R-:W-:Y:S01]  /*3950*/  ULEA UR6, UR6, UR9, 0x3 ;  /* 0x0000000906067291 */ /* 0x000fe2000f8e18ff */
[----:B--2---:R-:W-:-:S04]  /*3960*/  LOP3.LUT R3, R2, UR5, RZ, 0x3c, !PT ;  /* 0x0000000502037c12 */ /* 0x004fc8000f8e3cff */
[----:B------:R-:W-:-:S04]  /*3970*/  SHF.L.U32 R3, R3, 0x1f, RZ ;  /* 0x0000001f03037819 */ /* 0x000fc800000006ff */
[----:B------:R-:W2:Y:S02]  /*3980*/  SYNCS.PHASECHK.TRANS64.TRYWAIT P0, [UR6], R3 ;  /* 0x00000003ff0075a7 */ /* 0x000ea40008001106 */
[----:B--2---:R-:W-:Y:S05]  /*3990*/  @!P0 BRA `(.L_x_62) ;  /* 0x0000004800288947 */ /* 0x004fea0003800000 */
.L_x_129:
[----:B------:R-:W-:Y:S01]  /*39a0*/  NOP ;  /* 0x0000000000007918 */ /* 0x000fe20000000000 */
[----:B--2---:R-:W2:Y:S01]  /*39b0*/  LDS R0, [UR4+0x14] ;  /* 0x00001404ff007984 */ /* 0x004ea20008000800 */
[----:B------:R-:W-:Y:S01]  /*39c0*/  ULOP3.LUT UR6, UR13, 0xffff, URZ, 0xc0, !UPT ;  /* 0x0000ffff0d067892 */ /* 0x000fe2000f8ec0ff */
[----:B------:R-:W-:Y:S01]  /*39d0*/  UMOV UR8, 0xffff ;  /* 0x0000ffff00087882 */ /* 0x000fe20000000000 */
[----:B------:R-:W-:Y:S02]  /*39e0*/  UMOV UR5, 0x1 ;  /* 0x0000000100057882 */ /* 0x000fe40000000000 */
[----:B------:R-:W-:-:S04]  /*39f0*/  USHF.R.U32.HI UR6, URZ, 0x5, UR6 ;  /* 0x00000005ff067899 */ /* 0x000fc80008011606 */
[----:B------:R-:W-:Y:S02]  /*3a00*/  USHF.L.U32 UR8, UR8, UR6, URZ ;  /* 0x0000000608087299 */ /* 0x000fe400080006ff */
[----:B------:R-:W-:-:S04]  /*3a10*/  USHF.L.U32 UR5, UR5, UR6, URZ ;  /* 0x0000000605057299 */ /* 0x000fc800080006ff */
[----:B--2---:R-:W-:-:S04]  /*3a20*/  LOP3.LUT R0, R0, UR8, RZ, 0xc0, !PT ;  /* 0x0000000800007c12 */ /* 0x004fc8000f8ec0ff */
[----:B------:R-:W-:-:S13]  /*3a30*/  ISETP.NE.AND P0, PT, R0, UR8, PT ;  /* 0x0000000800007c0c */ /* 0x000fda000bf05270 */
[----:B------:R-:W-:Y:S05]  /*3a40*/  @P0 BRA `(.L_x_63) ;  /* 0x0000000000580947 */ /* 0x000fea0003800000 */
[----:B------:R-:W2:Y:S02]  /*3a50*/  LDS R0, [UR4+0x18] ;  /* 0x00001804ff007984 */ /* 0x000ea40008000800 */
[----:B--2---:R-:W-:-:S04]  /*3a60*/  LOP3.LUT R0, R0, UR5, RZ, 0xc0, !PT ;  /* 0x0000000500007c12 */ /* 0x004fc8000f8ec0ff */
[----:B------:R-:W-:-:S13]  /*3a70*/  ISETP.NE.AND P0, PT, R0, UR5, PT ;  /* 0x0000000500007c0c */ /* 0x000fda000bf05270 */
[----:B------:R-:W-:Y:S05]  /*3a80*/  @P0 BRA `(.L_x_64) ;  /* 0x00000000003c0947 */ /* 0x000fea0003800000 */
[----:B------:R-:W2:Y:S01]  /*3a90*/  S2R R2, SR_LANEID ;  /* 0x0000000000027919 */ /* 0x000ea20000000000 */
[----:B------:R-:W-:Y:S01]  /*3aa0*/  ULOP3.LUT UR8, URZ, UR8, URZ, 0x33, !UPT ;  /* 0x00000008ff087292 */ /* 0x000fe2000f8e33ff */
[----:B------:R-:W-:Y:S01]  /*3ab0*/  LOP3.LUT R4, RZ, UR5, RZ, 0x33, !PT ;  /* 0x00000005ff047c12 */ /* 0x000fe2000f8e33ff */
[----:B------:R-:W-:Y:S02]  /*3ac0*/  VOTEU.ANY UR7, UPT, PT ;  /* 0x0000000000077886 */ /* 0x000fe400038e0100 */
[----:B------:R-:W-:Y:S01]  /*3ad0*/  UFLO.U32 UR7, UR7 ;  /* 0x00000007000772bd */ /* 0x000fe200080e0000 */
[----:B------:R-:W3:Y:S01]  /*3ae0*/  REDUX UR5, R4 ;  /* 0x00000000040573c4 */ /* 0x000ee20000000000 */
[----:B------:R-:W-:-:S06]  /*3af0*/  IMAD.U32 R0, RZ, RZ, UR8 ;  /* 0x00000008ff007e24 */ /* 0x000fcc000f8e00ff */
[----:B------:R1:W-:Y:S01]  /*3b00*/  UTCATOMSWS.AND URZ, UR8 ;  /* 0x0000000800ff79e3 */ /* 0x0003e20008000000 */
[----:B------:R-:W4:Y:S01]  /*3b10*/  REDUX UR6, R0 ;  /* 0x00000000000673c4 */ /* 0x000f220000000000 */
[----:B--2---:R-:W-:Y:S01]  /*3b20*/  ISETP.EQ.U32.AND P0, PT, R2, UR7, PT ;  /* 0x0000000702007c0c */ /* 0x004fe2000bf02070 */
[----:B---3--:R-:W-:Y:S01]  /*3b30*/  IMAD.U32 R2, RZ, RZ, UR5 ;  /* 0x00000005ff027e24 */ /* 0x008fe2000f8e00ff */
[----:B----4-:R-:W-:-:S11]  /*3b40*/  MOV R3, UR6 ;  /* 0x0000000600037c02 */ /* 0x010fd60008000f00 */
[----:B------:R1:W-:Y:S04]  /*3b50*/  @P0 ATOMS.AND RZ, [UR4+0x14], R3 ;  /* 0x00001403ffff098c */ /* 0x0003e8000a800004 */
[----:B------:R1:W-:Y:S01]  /*3b60*/  @P0 ATOMS.AND RZ, [UR4+0x18], R2 ;  /* 0x00001802ffff098c */ /* 0x0003e2000a800004 */
[----:B------:R-:W-:Y:S05]  /*3b70*/  BRA `(.L_x_65) ;  /* 0x0000000000147947 */ /* 0x000fea0003800000 */
.L_x_64:
[----:B------:R-:W-:Y:S02]  /*3b80*/  MOV R2, 0x3ba0 ;  /* 0x00003ba000027802 */ /* 0x000fe40000000f00 */
[----:B-1--45:R-:W-:Y:S05]  /*3b90*/  CALL.REL.NOINC `($__internal_0_$__cuda_sm10x_tcgen05_guardrail_trap_col_being_dealloced_not_returned_by_alloc) ;  /* 0x0000004800587944 */ /* 0x032fea0003c00000 */
[----:B------:R-:W-:Y:S05]  /*3ba0*/  BRA `(.L_x_65) ;  /* 0x0000000000087947 */ /* 0x000fea0003800000 */
.L_x_63:
[----:B------:R-:W-:Y:S02]  /*3bb0*/  MOV R2, 0x3bd0 ;  /* 0x00003bd000027802 */ /* 0x000fe40000000f00 */
[----:B-1--45:R-:W-:Y:S05]  /*3bc0*/  CALL.REL.NOINC `($__internal_2_$__cuda_sm10x_tcgen05_guardrail_trap_unallocated_columns_being_dealloced) ;  /* 0x0000004800647944 */ /* 0x032fea0003c00000 */
.L_x_65:
[----:B------:R-:W-:Y:S01]  /*3bd0*/  NOP ;  /* 0x0000000000007918 */ /* 0x000fe20000000000 */
[----:B-1----:R-:W-:Y:S05]  /*3be0*/  EXIT ;  /* 0x000000000000794d */ /* 0x002fea0003800000 */
.L_x_47:
[----:B------:R-:W-:-:S09]  /*3bf0*/  UISETP.NE.OR UP2, UPT, UR8, 0x3, !UP2 ;  /* 0x000000030800788c */ /* 0x000fd2000d745670 */
[----:B------:R-:W-:Y:S05]  /*3c00*/  BRA.U UP2, `(.L_x_66) ;  /* 0x0000000d02787547 */ /* 0x000fea000b800000 */
[----:B------:R-:W1:Y:S01]  /*3c10*/  LDC R0, c[0x0][0xb30] ;  /* 0x0002cc00ff007b82 */ /* 0x000e620000000800 */
[----:B------:R-:W2:Y:S01]  /*3c20*/  LDCU.64 UR4, c[0x0][0x888] ;  /* 0x00011100ff0477ac */ /* 0x000ea20008000a00 */
[----:B------:R-:W-:Y:S02]  /*3c30*/  HFMA2 R27, -RZ, RZ, 0, 0 ;  /* 0x00000000ff1b7431 */ /* 0x000fe400000001ff */
[----:B------:R-:W-:Y:S01]  /*3c40*/  IMAD.MOV.U32 R29, RZ, RZ, 0x1 ;  /* 0x00000001ff1d7424 */ /* 0x000fe200078e00ff */
[----:B------:R-:W-:Y:S01]  /*3c50*/  MOV R25, 0x5000 ;  /* 0x0000500000197802 */ /* 0x000fe20000000f00 */
[----:B------:R-:W4:Y:S01]  /*3c60*/  LDCU.64 UR14, c[0x0][0x890] ;  /* 0x00011200ff0e77ac */ /* 0x000f220008000a00 */
[----:B------:R-:W-:Y:S01]  /*3c70*/  IMAD.MOV.U32 R28, RZ, RZ, RZ ;  /* 0x000000ffff1c7224 */ /* 0x000fe200078e00ff */
[----:B------:R-:W3:Y:S01]  /*3c80*/  LDC R19, c[0x0][0x370] ;  /* 0x0000dc00ff137b82 */ /* 0x000ee20000000800 */
[----:B------:R-:W-:Y:S01]  /*3c90*/  UPLOP3.LUT UP1, UPT, UPT, UPT, UPT, 0x40, 0x4 ;  /* 0x000000000004789c */ /* 0x000fe20003f2e870 */
[----:B------:R-:W-:-:S06]  /*3ca0*/  UMOV UR6, URZ ;  /* 0x000000ff00067c82 */ /* 0x000fcc0008000000 */
[----:B------:R-:W3:Y:S01]  /*3cb0*/  LDC R2, c[0x0][0xb0c] ;  /* 0x0002c300ff027b82 */ /* 0x000ee20000000800 */
[----:B--2---:R-:W-:-:S03]  /*3cc0*/  UISETP.NE.U32.AND UP5, UPT, UR4, URZ, UPT ;  /* 0x000000ff0400728c */ /* 0x004fc6000bfa5070 */
[----:B------:R-:W-:Y:S01]  /*3cd0*/  UMOV UR4, 0x400 ;  /* 0x0000040000047882 */ /* 0x000fe20000000000 */
[----:B----4-:R-:W-:-:S03]  /*3ce0*/  UISETP.NE.U32.AND UP6, UPT, UR14, URZ, UPT ;  /* 0x000000ff0e00728c */ /* 0x010fc6000bfc5070 */
[----:B------:R-:W2:Y:S01]  /*3cf0*/  LDC R18, c[0x0][0xb20] ;  /* 0x0002c800ff127b82 */ /* 0x000ea20000000800 */
[----:B-1----:R-:W-:Y:S01]  /*3d00*/  ISETP.NE.AND P1, PT, R0, 0x1, PT ;  /* 0x000000010000780c */ /* 0x002fe20003f25270 */
[----:B------:R-:W-:Y:S02]  /*3d10*/  UISETP.NE.AND.EX UP5, UPT, UR5, URZ, UPT, UP5 ;  /* 0x000000ff0500728c */ /* 0x000fe4000bfa5350 */
[----:B------:R-:W-:Y:S02]  /*3d20*/  ULEA UR4, UR37, UR4, 0x18 ;  /* 0x0000000425047291 */ /* 0x000fe4000f8ec0ff */
[----:B------:R-:W-:Y:S02]  /*3d30*/  UISETP.NE.AND.EX UP6, UPT, UR15, URZ, UPT, UP6 ;  /* 0x000000ff0f00728c */ /* 0x000fe4000bfc5360 */
[----:B------:R-:W1:Y:S08]  /*3d40*/  LDC.64 R30, c[0x0][0x348] ;  /* 0x0000d200ff1e7b82 */ /* 0x000e700000000a00 */
[----:B------:R-:W4:Y:S08]  /*3d50*/  LDC.64 R16, c[0x0][0xb10] ;  /* 0x0002c400ff107b82 */ /* 0x000f300000000a00 */
[----:B------:R-:W1:Y:S08]  /*3d60*/  LDC.64 R6, c[0x0][0xb18] ;  /* 0x0002c600ff067b82 */ /* 0x000e700000000a00 */
[----:B------:R-:W1:Y:S08]  /*3d70*/  LDC.64 R4, c[0x0][0xb28] ;  /* 0x0002ca00ff047b82 */ /* 0x000e700000000a00 */
[----:B--23--:R-:W1:Y:S02]  /*3d80*/  LDC R24, c[0x0][0x374] ;  /* 0x0000dd00ff187b82 */ /* 0x00ce640000000800 */
.L_x_74:
[C---:B------:R-:W-:Y:S02]  /*3d90*/  LEA R0, R28.reuse, UR4, 0x3 ;  /* 0x000000041c007c11 */ /* 0x040fe4000f8e18ff */
[----:B------:R-:W-:Y:S02]  /*3da0*/  SHF.L.U32 R3, R27, 0x1f, RZ ;  /* 0x0000001f1b037819 */ /* 0x000fe400000006ff */
[----:B------:R-:W-:Y:S02]  /*3db0*/  LEA R20, R28, UR4, 0x4 ;  /* 0x000000041c147c11 */ /* 0x000fe4000f8e20ff */
[----:B------:R-:W2:Y:S02]  /*3dc0*/  SYNCS.PHASECHK.TRANS64.TRYWAIT P0, [R0+URZ+0x60], R3 ;  /* 0x00006003000075a7 */ /* 0x000ea400080011ff */
[----:B--2---:R-:W-:Y:S05]  /*3dd0*/  @!P0 BRA `(.L_x_67) ;  /* 0x0000004400308947 */ /* 0x004fea0003800000 */
.L_x_130:
[----:B------:R-:W-:Y:S01]  /*3de0*/  ISETP.GE.AND P0, PT, R92, 0x1, PT ;  /* 0x000000015c00780c */ /* 0x000fe20003f06270 */
[----:B------:R-:W3:Y:S01]  /*3df0*/  LDS.128 R20, [R20+0xf0] ;  /* 0x0000f00014147984 */ /* 0x000ee20000000c00 */
[----:B------:R-:W-:Y:S01]  /*3e00*/  ISETP.NE.U32.AND P3, PT, RZ, UR14, PT ;  /* 0x0000000eff007c0c */ /* 0x000fe2000bf65070 */
[----:B--2---:R-:W-:Y:S03]  /*3e10*/  VIADD R0, R0, 0x70 ;  /* 0x0000007000007836 */ /* 0x004fe60000000000 */
[----:B------:R-:W-:Y:S01]  /*3e20*/  ISETP.NE.AND.EX P3, PT, RZ, UR15, PT, P3 ;  /* 0x0000000fff007c0c */ /* 0x000fe2000bf65330 */
[----:B------:R-:W-:Y:S01]  /*3e30*/  @!PT LDS RZ, [RZ] ;  /* 0x00000000fffff984 */ /* 0x000fe20000000800 */
[----:B------:R-:W-:Y:S01]  /*3e40*/  @!PT LDS RZ, [RZ] ;  /* 0x00000000fffff984 */ /* 0x000fe20000000800 */
[----:B------:R-:W-:Y:S01]  /*3e50*/  @!PT LDS RZ, [RZ] ;  /* 0x00000000fffff984 */ /* 0x000fe20000000800 */
[----:B------:R-:W-:Y:S01]  /*3e60*/  @!PT LDS RZ, [RZ] ;  /* 0x00000000fffff984 */ /* 0x000fe20000000800 */
[----:B------:R2:W-:Y:S06]  /*3e70*/  MEMBAR.ALL.CTA ;  /* 0x0000000000007992 */ /* 0x0005ec0000008000 */
[----:B--2---:R-:W2:Y:S01]  /*3e80*/  FENCE.VIEW.ASYNC.S ;  /* 0x00000000000073c6 */ /* 0x004ea20000000000 */
[----:B------:R-:W-:Y:S04]  /*3e90*/  PRMT R0, RZ, 0x654, R0 ;  /* 0x00000654ff007816 */ /* 0x000fe80000000000 */
[----:B--2---:R2:W-:Y:S01]  /*3ea0*/  SYNCS.ARRIVE.TRANS64.RED.A1T0 RZ, [R0+URZ], RZ ;  /* 0x000000ff00ff79a7 */ /* 0x0045e200081004ff */
[----:B---3--:R-:W-:Y:S11]  /*3eb0*/  LOP3.LUT P4, RZ, R22, 0x1, RZ, 0xc0, !PT ;  /* 0x0000000116ff7812 */ /* 0x008ff6000788c0ff */
[----:B------:R-:W-:Y:S02]  /*3ec0*/  @!UPT UIADD3 URZ, UPT, UPT, URZ, URZ, URZ ;  /* 0x000000fffffff290 */ /* 0x000fe4000fffe0ff */
[----:B------:R-:W-:Y:S02]  /*3ed0*/  @P4 MOV R13, R20 ;  /* 0x00000014000d4202 */ /* 0x000fe40000000f00 */
[----:B------:R-:W-:Y:S01]  /*3ee0*/  @P4 LOP3.LUT R8, R21, 0xffff, RZ, 0xc0, !PT ;  /* 0x0000ffff15084812 */ /* 0x000fe200078ec0ff */
[----:B--2---:R-:W-:Y:S06]  /*3ef0*/  @!P0 BRA `(.L_x_68) ;  /* 0x0000000000a48947 */ /* 0x004fec0003800000 */
[----:B-1----:R-:W-:Y:S01]  /*3f00*/  IMAD.HI.U32 R33, R24, R7, RZ ;  /* 0x0000000718217227 */ /* 0x002fe200078e00ff */
[----:B------:R-:W-:Y:S02]  /*3f10*/  ISETP.NE.AND P0, PT, R6, 0x1, PT ;  /* 0x000000010600780c */ /* 0x000fe40003f05270 */
[----:B------:R-:W-:Y:S01]  /*3f20*/  ISETP.NE.AND P2, PT, R92, 0x1, PT ;  /* 0x000000015c00780c */ /* 0x000fe20003f45270 */
[----:B----4-:R-:W-:Y:S01]  /*3f30*/  IMAD.HI.U32 R32, R19, R16, RZ ;  /* 0x0000001013207227 */ /* 0x010fe200078e00ff */
[----:B------:R-:W-:Y:S02]  /*3f40*/  SHF.R.U32.HI R33, RZ, R18, R33 ;  /* 0x00000012ff217219 */ /* 0x000fe40000011621 */
[----:B------:R-:W-:Y:S01]  /*3f50*/  ISETP.NE.AND P5, PT, R2, 0x1, PT ;  /* 0x000000010200780c */ /* 0x000fe20003fa5270 */
[----:B------:R-:W-:Y:S01]  /*3f60*/  IMAD.HI.U32 R34, R13, R16, RZ ;  /* 0x000000100d227227 */ /* 0x000fe200078e00ff */
[----:B------:R-:W-:Y:S02]  /*3f70*/  SHF.R.U32.HI R32, RZ, R17, R32 ;  /* 0x00000011ff207219 */ /* 0x000fe40000011620 */
[----:B------:R-:W-:Y:S01]  /*3f80*/  SEL R3, R24, R33, !P0 ;  /* 0x0000002118037207 */ /* 0x000fe20004000000 */
[C---:B------:R-:W-:Y:S01]  /*3f90*/  IMAD.HI.U32 R33, R8.reuse, R7, RZ ;  /* 0x0000000708217227 */ /* 0x040fe200078e00ff */
[----:B------:R-:W-:Y:S02]  /*3fa0*/  SEL R11, R19, R32, !P5 ;  /* 0x00000020130b7207 */ /* 0x000fe40006800000 */
[----:B------:R-:W-:Y:S01]  /*3fb0*/  SHF.R.U32.HI R34, RZ, R17, R34 ;  /* 0x00000011ff227219 */ /* 0x000fe20000011622 */
[----:B------:R-:W-:Y:S01]  /*3fc0*/  IMAD.HI.U32 R36, R3, R4, RZ ;  /* 0x0000000403247227 */ /* 0x000fe200078e00ff */
[----:B------:R-:W-:Y:S03]  /*3fd0*/  SHF.R.U32.HI R33, RZ, R18, R33 ;  /* 0x00000012ff217219 */ /* 0x000fe60000011621 */
[----:B------:R-:W-:Y:S01]  /*3fe0*/  IMAD.HI.U32 R32, R11, R4, RZ ;  /* 0x000000040b207227 */ /* 0x000fe200078e00ff */
[----:B------:R-:W-:Y:S02]  /*3ff0*/  @P2 SHF.R.U32.HI R3, RZ, R5, R36 ;  /* 0x00000005ff032219 */ /* 0x000fe40000011624 */
[----:B------:R-:W-:Y:S02]  /*4000*/  SEL R9, R8, R33, !P0 ;  /* 0x0000002108097207 */ /* 0x000fe40004000000 */
[----:B------:R-:W-:Y:S01]  /*4010*/  @P2 SHF.R.U32.HI R11, RZ, R5, R32 ;  /* 0x00000005ff0b2219 */ /* 0x000fe20000011620 */
[C---:B------:R-:W-:Y:S01]  /*4020*/  IMAD R10, R92.reuse, R3, RZ ;  /* 0x000000035c0a7224 */ /* 0x040fe200078e02ff */
[----:B------:R-:W-:Y:S01]  /*4030*/  SEL R3, R13, R34, !P5 ;  /* 0x000000220d037207 */ /* 0x000fe20006800000 */
[C---:B------:R-:W-:Y:S03]  /*4040*/  IMAD.HI.U32 R14, R9.reuse, R4, RZ ;  /* 0x00000004090e7227 */ /* 0x040fe600078e00ff */
[----:B------:R-:W-:Y:S01]  /*4050*/  ISETP.GE.AND P0, PT, R9, R10, PT ;  /* 0x0000000a0900720c */ /* 0x000fe20003f06270 */
[C---:B------:R-:W-:Y:S01]  /*4060*/  IMAD R12, R92.reuse, R11, RZ ;  /* 0x0000000b5c0c7224 */ /* 0x040fe200078e02ff */
[-C--:B------:R-:W-:Y:S04]  /*4070*/  SHF.R.U32.HI R14, RZ, R5.reuse, R14 ;  /* 0x00000005ff0e7219 */ /* 0x080fe8000001160e */
[----:B------:R-:W-:Y:S02]  /*4080*/  ISETP.GE.OR P0, PT, R3, R12, P0 ;  /* 0x0000000c0300720c */ /* 0x000fe40000706670 */
[----:B------:R-:W-:Y:S05]  /*4090*/  SEL R15, R9, R14, !P2 ;  /* 0x0000000e090f7207 */ /* 0x000fea0005000000 */
[----:B------:R-:W-:Y:S04]  /*40a0*/  IMAD.MOV R14, RZ, RZ, -R15 ;  /* 0x000000ffff0e7224 */ /* 0x000fe800078e0a0f */
[----:B------:R-:W-:Y:S02]  /*40b0*/  IMAD R14, R92, R14, R9 ;  /* 0x0000000e5c0e7224 */ /* 0x000fe400078e0209 */
[C---:B------:R-:W-:Y:S05]  /*40c0*/  @!P0 IMAD.HI.U32 R10, R3.reuse, R4, RZ ;  /* 0x00000004030a8227 */ /* 0x040fea00078e00ff */
[----:B------:R-:W-:Y:S04]  /*40d0*/  @!P0 SHF.R.U32.HI R10, RZ, R5, R10 ;  /* 0x00000005ff0a8219 */ /* 0x000fe8000001160a */
[----:B------:R-:W-:Y:S01]  /*40e0*/  @!P0 SEL R0, R3, R10, !P2 ;  /* 0x0000000a03008207 */ /* 0x000fe20005000000 */
[----:B------:R-:W-:Y:S03]  /*40f0*/  IMAD.MOV R10, RZ, RZ, -R3 ;  /* 0x000000ffff0a7224 */ /* 0x000fe600078e0a03 */
[----:B------:R-:W-:Y:S01]  /*4100*/  @!P0 IADD3 R15, PT, PT, R15, -R0, RZ ;  /* 0x800000000f0f8210 */ /* 0x000fe20007ffe0ff */
[----:B------:R-:W-:Y:S01]  /*4110*/  @!P0 IMAD R0, R11, R14, R0 ;  /* 0x0000000e0b008224 */ /* 0x000fe200078e0200 */
[----:B------:R-:W-:Y:S01]  /*4120*/  IADD3 R11, PT, PT, -R9, RZ, RZ ;  /* 0x000000ff090b7210 */ /* 0x000fe20007ffe1ff */
[----:B------:R-:W-:Y:S02]  /*4130*/  IMAD R13, R2, R10, R13 ;  /* 0x0000000a020d7224 */ /* 0x000fe400078e020d */
[----:B------:R-:W-:Y:S02]  /*4140*/  @!P0 IMAD R9, R15, R92, R3 ;  /* 0x0000005c0f098224 */ /* 0x000fe400078e0203 */
[----:B------:R-:W-:Y:S02]  /*4150*/  @!P0 IMAD.MOV.U32 R3, RZ, RZ, R0 ;  /* 0x000000ffff038224 */ /* 0x000fe400078e0000 */
[----:B------:R-:W-:Y:S02]  /*4160*/  IMAD R8, R6, R11, R8 ;  /* 0x0000000b06087224 */ /* 0x000fe400078e0208 */
[----:B------:R-:W-:Y:S02]  /*4170*/  IMAD R13, R3, R2, R13 ;  /* 0x00000002030d7224 */ /* 0x000fe400078e020d */
[----:B------:R-:W-:Y:S02]  /*4180*/  IMAD R8, R9, R6, R8 ;  /* 0x0000000609087224 */ /* 0x000fe400078e0208 */
.L_x_68:
[----:B------:R-:W-:Y:S05]  /*4190*/  BRA.U UP1, `(.L_x_69) ;  /* 0x0000000101107547 */ /* 0x000fea000b800000 */
[----:B------:R-:W-:Y:S04]  /*41a0*/  MOV R0, UR7 ;  /* 0x0000000700007c02 */ /* 0x000fe80008000f00 */
[----:B------:R-:W-:Y:S04]  /*41b0*/  SHF.L.U32 R3, R0, 0x1f, RZ ;  /* 0x0000001f00037819 */ /* 0x000fe800000006ff */
[----:B------:R-:W2:Y:S02]  /*41c0*/  SYNCS.PHASECHK.TRANS64.TRYWAIT P0, [UR4+0x58], R3 ;  /* 0x00005803ff0075a7 */ /* 0x000ea40008001104 */
[----:B--2---:R-:W-:Y:S05]  /*41d0*/  @!P0 BRA `(.L_x_70) ;  /* 0x0000004000448947 */ /* 0x004fea0003800000 */
.L_x_69:
[----:B------:R-:W-:Y:S05]  /*41e0*/  BRA.U !UP6, `(.L_x_71) ;  /* 0x000000010e347547 */ /* 0x000fea000b800000 */
[----:B------:R-:W-:Y:S01]  /*41f0*/  UPLOP3.LUT UP0, UPT, UPT, UPT, UP5, 0x80, 0x8 ;  /* 0x000000000008789c */ /* 0x000fe20003f0f050 */
[----:B--2---:R-:W-:Y:S02]  /*4200*/  HFMA2 R0, -RZ, RZ, 0, 5.9604644775390625e-08 ;  /* 0x00000001ff007431 */ /* 0x004fe400000001ff */
[----:B------:R-:W-:Y:S03]  /*4210*/  IMAD.MOV.U32 R206, RZ, RZ, 0x1 ;  /* 0x00000001ffce7424 */ /* 0x000fe600078e00ff */
[----:B------:R-:W-:Y:S05]  /*4220*/  PLOP3.LUT P0, PT, PT, PT, UP0, 0x80, 0x8 ;  /* 0x000000000008781c */ /* 0x000fea0003f0f008 */
[----:B------:R-:W2:Y:S01]  /*4230*/  @UP0 LDCU.64 UR8, c[0x0][0x888] ;  /* 0x00011100ff0807ac */ /* 0x000ea20008000a00 */
[----:B------:R-:W-:Y:S07]  /*4240*/  @UP0 UIMAD UR5, UR36, UR14, URZ ;  /* 0x0000000e240502a4 */ /* 0x000fee000f8e02ff */
[----:B------:R-:W-:Y:S01]  /*4250*/  @!P0 PRMT R206, R0, 0x7610, R206 ;  /* 0x0000761000ce8816 */ /* 0x000fe200000000ce */
[----:B--2---:R-:W-:Y:S03]  /*4260*/  @UP0 UIMAD.WIDE UR8, UR5, 0x4, UR8 ;  /* 0x00000004050808a5 */ /* 0x004fe6000f8e0208 */
[----:B------:R-:W2:Y:S03]  /*4270*/  @!UP0 LDCU UR5, c[0x0][0x880] ;  /* 0x00011000ff0587ac */ /* 0x000ea60008000800 */
[----:B------:R-:W-:Y:S01]  /*4280*/  IMAD.U32 R10, RZ, RZ, UR8 ;  /* 0x00000008ff0a7e24 */ /* 0x000fe2000f8e00ff */
[----:B------:R-:W-:Y:S05]  /*4290*/  MOV R11, UR9 ;  /* 0x00000009000b7c02 */ /* 0x000fea0008000f00 */
[----:B-----5:R3:W5:Y:S02]  /*42a0*/  @P0 LDG.E R101, desc[UR46][R10.64] ;  /* 0x0000002e0a650981 */ /* 0x020764000c1e1900 */
[----:B--23--:R-:W-:Y:S07]  /*42b0*/  @!P0 IMAD.U32 R101, RZ, RZ, UR5 ;  /* 0x00000005ff658e24 */ /* 0x00cfee000f8e00ff */
.L_x_71:
[----:B-----5:R-:W-:Y:S01]  /*42c0*/  @!P3 FSETP.EQ.AND P2, PT, R101, RZ, PT ;  /* 0x000000ff6500b20b */ /* 0x020fe20003f42000 */
[----:B------:R-:W-:Y:S01]  /*42d0*/  @!UPT UIADD3 URZ, UPT, UPT, URZ, URZ, URZ ;  /* 0x000000fffffff290 */ /* 0x000fe2000fffe0ff */
[----:B------:R-:W-:Y:S11]  /*42e0*/  @!P3 BRA `(.L_x_72) ;  /* 0x000000000014b947 */ /* 0x000ff60003800000 */
[----:B------:R-:W-:Y:S02]  /*42f0*/  LOP3.LUT P0, RZ, R206, 0xff, RZ, 0xc0, !PT ;  /* 0x000000ffceff7812 */ /* 0x000fe4000780c0ff */
[----:B------:R-:W-:Y:S04]  /*4300*/  PLOP3.LUT P2, PT, PT, PT, UP0, 0x80, 0x8 ;  /* 0x000000000008781c */ /* 0x000fe80003f4f008 */
[----:B------:R-:W-:Y:S07]  /*4310*/  PLOP3.LUT P2, PT, P2, PT, PT, 0x8, 0x80 ;  /* 0x000000000080781c */ /* 0x000fee000174e170 */
[----:B------:R-:W-:Y:S11]  /*4320*/  @P0 FSETP.EQ.AND P2, PT, R101, RZ, PT ;  /* 0x000000ff6500020b */ /* 0x000ff60003f42000 */
[----:B------:R-:W-:Y:S02]  /*4330*/  @!UPT UIADD3 URZ, UPT, UPT, URZ, URZ, URZ ;  /* 0x000000fffffff290 */ /* 0x000fe4000fffe0ff */
.L_x_72:
[----:B------:R-:W3:Y:S01]  /*4340*/  LDC.64 R14, c[0x0][0xb10] ;  /* 0x0002c400ff0e7b82 */ /* 0x000ee20000000a00 */
[----:B------:R-:W-:Y:S01]  /*4350*/  ULEA UR13, UR6, UR4, 0x3 ;  /* 0x00000004060d7291 */ /* 0x000fe2000f8e18ff */
[----:B------:R-:W-:Y:S01]  /*4360*/  SHF.L.U32 R12, R29, 0x1f, RZ ;  /* 0x0000001f1d0c7819 */ /* 0x000fe200000006ff */
[----:B------:R-:W-:Y:S01]  /*4370*/  VIADD R28, R28, 0x1 ;  /* 0x000000011c1c7836 */ /* 0x000fe20000000000 */
[----:B------:R-:W-:Y:S04]  /*4380*/  @P4 SHF.R.U32.HI R26, RZ, 0x10, R21 ;  /* 0x00000010ff1a4819 */ /* 0x000fe80000011615 */
[----:B------:R-:W5:Y:S02]  /*4390*/  LDC.64 R10, c[0x0][0xb18] ;  /* 0x0002c600ff0a7b82 */ /* 0x000f640000000a00 */
[----:B------:R-:W1:Y:S01]  /*43a0*/  SYNCS.PHASECHK.TRANS64.TRYWAIT P5, [UR13+0x40], R12 ;  /* 0x0000400cff0075a7 */ /* 0x000e6200080a110d */
[----:B---3--:R-:W-:Y:S05]  /*43b0*/  @!P1 IMAD.HI.U32 R14, R13, R14, RZ ;  /* 0x0000000e0d0e9227 */ /* 0x008fea00078e00ff */
[----:B--2---:R-:W2:Y:S01]  /*43c0*/  @!P1 LDC R0, c[0x0][0xb20] ;  /* 0x0002c800ff009b82 */ /* 0x004ea20000000800 */
[----:B------:R-:W-:Y:S01]  /*43d0*/  @!P1 SHF.R.U32.HI R14, RZ, R15, R14 ;  /* 0x0000000fff0e9219 */ /* 0x000fe2000001160e */
[----:B-----5:R-:W-:Y:S01]  /*43e0*/  @!P1 IMAD.HI.U32 R11, R8, R11, RZ ;  /* 0x0000000b080b9227 */ /* 0x020fe200078e00ff */
[----:B------:R-:W-:Y:S05]  /*43f0*/  @!P1 ISETP.NE.AND P0, PT, R10, 0x1, PT ;  /* 0x000000010a00980c */ /* 0x000fea0003f05270 */
[----:B------:R-:W3:Y:S01]  /*4400*/  @!P1 LDC R3, c[0x0][0xb0c] ;  /* 0x0002c300ff039b82 */ /* 0x000ee20000000800 */
[----:B--2---:R-:W-:Y:S02]  /*4410*/  @!P1 SHF.R.U32.HI R9, RZ, R0, R11 ;  /* 0x00000000ff099219 */ /* 0x004fe4000001160b */
[----:B---3--:R-:W-:Y:S02]  /*4420*/  @!P1 ISETP.NE.AND P3, PT, R3, 0x1, PT ;  /* 0x000000010300980c */ /* 0x008fe40003f65270 */
[----:B------:R-:W-:Y:S02]  /*4430*/  @!P1 SEL R9, R8, R9, !P0 ;  /* 0x0000000908099207 */ /* 0x000fe40004000000 */
[----:B------:R-:W-:Y:S02]  /*4440*/  ELECT P0, URZ, PT ;  /* 0x0000000000ff782f */ /* 0x000fe40003800000 */
[----:B------:R-:W-:Y:S05]  /*4450*/  @!P1 SEL R14, R13, R14, !P3 ;  /* 0x0000000e0d0e9207 */ /* 0x000fea0005800000 */
[----:B------:R-:W-:Y:S02]  /*4460*/  @!P1 IMAD.IADD R0, R9, 0x1, -R14 ;  /* 0x0000000109009824 */ /* 0x000fe400078e0a0e */
[----:B------:R-:W-:Y:S02]  /*4470*/  @!P1 IMAD.IADD R9, R14, 0x1, -R9 ;  /* 0x000000010e099824 */ /* 0x000fe400078e0a09 */
[----:B------:R-:W-:Y:S02]  /*4480*/  @!P1 IMAD R13, R0, R3, R13 ;  /* 0x00000003000d9224 */ /* 0x000fe400078e020d */
[----:B------:R-:W-:Y:S01]  /*4490*/  @!P1 IMAD R8, R9, R10, R8 ;  /* 0x0000000a09089224 */ /* 0x000fe200078e0208 */
[----:B-1----:R-:W-:Y:S06]  /*44a0*/  @!P5 BRA `(.L_x_73) ;  /* 0x0000003c00a8d947 */ /* 0x002fec0003800000 */
.L_x_133:
[----:B------:R-:W-:Y:S01]  /*44b0*/  UIADD3 UR41, UPT, UPT, UR13, 0x30, URZ ;  /* 0x000000300d297890 */ /* 0x000fe2000fffe0ff */
[----:B------:R-:W-:Y:S01]  /*44c0*/  PLOP3.LUT P0, PT, P2, P0, PT, 0xf2, 0x2f ;  /* 0x00000000002f781c */ /* 0x000fe20001701e72 */
[----:B------:R-:W-:Y:S01]  /*44d0*/  UMOV UR22, 0x0 ;  /* 0x0000000000167882 */ /* 0x000fe20000000000 */
[----:B------:R-:W-:Y:S01]  /*44e0*/  UMOV UR23, 0x10000000 ;  /* 0x1000000000177882 */ /* 0x000fe20000000000 */
[----:B------:R-:W-:Y:S01]  /*44f0*/  UPRMT UR21, UR37, 0x654, UR41 ;  /* 0x0000065425157896 */ /* 0x000fe20008000029 */
[----:B------:R-:W-:Y:S02]  /*4500*/  UMOV UR44, UR36 ;  /* 0x00000024002c7c82 */ /* 0x000fe40008000000 */
[----:B------:R-:W-:Y:S01]  /*4510*/  UMOV UR33, UR41 ;  /* 0x0000002900217c82 */ /* 0x000fe20008000000 */
[----:B------:R-:W-:Y:S01]  /*4520*/  UMOV UR28, UR36 ;  /* 0x00000024001c7c82 */ /* 0x000fe20008000000 */
[----:B------:R-:W-:Y:S01]  /*4530*/  UMOV UR25, UR41 ;  /* 0x0000002900197c82 */ /* 0x000fe20008000000 */
[----:B------:R-:W-:Y:S01]  /*4540*/  UMOV UR20, UR36 ;  /* 0x0000002400147c82 */ /* 0x000fe20008000000 */
[----:B------:R-:W-:Y:S01]  /*4550*/  UMOV UR17, UR41 ;  /* 0x0000002900117c82 */ /* 0x000fe20008000000 */
[----:B------:R-:W-:Y:S02]  /*4560*/  UMOV UR12, UR36 ;  /* 0x00000024000c7c82 */ /* 0x000fe40008000000 */
[----:B-1----:R-:W-:Y:S01]  /*4570*/  @!P0 IADD3 R3, P2, PT, R30, 0x580, RZ ;  /* 0x000005801e038810 */ /* 0x002fe20007f5e0ff */
[----:B------:R-:W-:Y:S01]  /*4580*/  @!P0 IMAD R195, R195, 0xa0, RZ ;  /* 0x000000a0c3c38824 */ /* 0x000fe200078e02ff */
[----:B------:R-:W-:Y:S01]  /*4590*/  VOTEU.ALL UP1, P0 ;  /* 0x0000000000ff7886 */ /* 0x000fe20000020000 */
[----:B------:R-:W-:Y:S01]  /*45a0*/  VOTEU.ALL UP3, P0 ;  /* 0x0000000000ff7886 */ /* 0x000fe20000060000 */
[----:B------:R-:W-:Y:S01]  /*45b0*/  @!P0 R2UR UR9, R3 ;  /* 0x00000000030982ca */ /* 0x000fe200000e0000 */
[----:B------:R-:W-:Y:S01]  /*45c0*/  @!P0 IMAD.X R0, RZ, RZ, R31, P2 ;  /* 0x000000ffff008224 */ /* 0x000fe200010e061f */
[----:B------:R-:W-:Y:S01]  /*45d0*/  VOTEU.ALL UP4, P0 ;  /* 0x0000000000ff7886 */ /* 0x000fe20000080000 */
[----:B------:R-:W-:Y:S01]  /*45e0*/  @!P0 IMAD.SHL.U32 R205, R205, 0x40, RZ ;  /* 0x00000040cdcd8824 */ /* 0x000fe200078e00ff */
[----:B------:R-:W-:Y:S01]  /*45f0*/  @!P0 R2UR UR42, R195 ;  /* 0x00000000c32a82ca */ /* 0x000fe200000e0000 */
[----:B------:R-:W-:Y:S01]  /*4600*/  VOTEU.ALL UP2, P0 ;  /* 0x0000000000ff7886 */ /* 0x000fe20000040000 */
[----:B------:R-:W-:Y:S01]  /*4610*/  @!P0 R2UR UR8, R0 ;  /* 0x00000000000882ca */ /* 0x000fe200000e0000 */
[----:B------:R-:W-:Y:S01]  /*4620*/  @!UP4 UIMAD UR5, UR6, 0x5000, UR4 ;  /* 0x000050000605c8a4 */ /* 0x000fe2000f8e0204 */
[----:B------:R-:W-:Y:S01]  /*4630*/  @!P0 R2UR UR43, R205 ;  /* 0x00000000cd2b82ca */ /* 0x000fe200000e0000 */
[----:B------:R-:W-:Y:S02]  /*4640*/  IMAD.IADD R195, R8, 0x1, R194 ;  /* 0x0000000108c37824 */ /* 0x000fe400078e02c2 */
[----:B------:R-:W-:Y:S01]  /*4650*/  @!UP4 UIADD3 UR40, UPT, UPT, UR5, 0x200, URZ ;  /* 0x000002000528c890 */ /* 0x000fe2000fffe0ff */
[----:B------:R-:W-:Y:S01]  /*4660*/  IMAD.IADD R205, R13, 0x1, R204 ;  /* 0x000000010dcd7824 */ /* 0x000fe200078e02cc */
[----:B------:R-:W-:Y:S01]  /*4670*/  @!UP4 UIADD3 UR32, UPT, UPT, UR5, 0x1200, URZ ;  /* 0x000012000520c890 */ /* 0x000fe2000fffe0ff */
[----:B------:R-:W-:Y:S01]  /*4680*/  IMAD.U32 R10, RZ, RZ, UR9 ;  /* 0x00000009ff0a7e24 */ /* 0x000fe2000f8e00ff */
[----:B------:R-:W-:Y:S02]  /*4690*/  @!UP4 UIADD3 UR24, UPT, UPT, UR5, 0x2200, URZ ;  /* 0x000022000518c890 */ /* 0x000fe4000fffe0ff */
[----:B------:R-:W-:Y:S02]  /*46a0*/  @!UP4 UIADD3 UR34, UPT, UPT, UR42, 0x20, URZ ;  /* 0x000000202a22c890 */ /* 0x000fe4000fffe0ff */
[----:B------:R-:W-:Y:S01]  /*46b0*/  IMAD.U32 R11, RZ, RZ, UR8 ;  /* 0x00000008ff0b7e24 */ /* 0x000fe2000f8e00ff */
[----:B------:R-:W-:Y:S01]  /*46c0*/  @!P0 R2UR UR30, R10 ;  /* 0x000000000a1e82ca */ /* 0x000fe200000e0000 */
[----:B------:R-:W-:Y:S01]  /*46d0*/  UMOV UR35, UR43 ;  /* 0x0000002b00237c82 */ /* 0x000fe20008000000 */
[----:B------:R-:W-:Y:S02]  /*46e0*/  @!UP4 UIADD3 UR26, UPT, UPT, UR42, 0x40, URZ ;  /* 0x000000402a1ac890 */ /* 0x000fe4000fffe0ff */
[----:B------:R-:W-:Y:S01]  /*46f0*/  @!P0 R2UR UR31, R11 ;  /* 0x000000000b1f82ca */ /* 0x000fe200000e0000 */
[----:B------:R-:W-:Y:S01]  /*4700*/  UMOV UR27, UR43 ;  /* 0x0000002b001b7c82 */ /* 0x000fe20008000000 */
[----:B------:R-:W-:Y:S02]  /*4710*/  @!UP4 UIADD3 UR18, UPT, UPT, UR42, 0x60, URZ ;  /* 0x000000602a12c890 */ /* 0x000fe4000fffe0ff */
[----:B------:R-:W-:Y:S01]  /*4720*/  @!UP4 UIADD3 UR16, UPT, UPT, UR5, 0x3200, URZ ;  /* 0x000032000510c890 */ /* 0x000fe2000fffe0ff */
[----:B------:R-:W-:Y:S01]  /*4730*/  UMOV UR19, UR43 ;  /* 0x0000002b00137c82 */ /* 0x000fe20008000000 */
[----:B------:R-:W-:Y:S02]  /*4740*/  @!UP4 UIADD3 UR10, UPT, UPT, UR42, 0x80, URZ ;  /* 0x000000802a0ac890 */ /* 0x000fe4000fffe0ff */
[----:B------:R-:W-:Y:S01]  /*4750*/  @!UP4 UIADD3 UR8, UPT, UPT, UR5, 0x4200, URZ ;  /* 0x000042000508c890 */ /* 0x000fe2000fffe0ff */
[----:B------:R-:W-:Y:S01]  /*4760*/  UMOV UR9, UR41 ;  /* 0x0000002900097c82 */ /* 0x000fe20008000000 */
[----:B------:R-:W-:Y:S03]  /*4770*/  UMOV UR11, UR43 ;  /* 0x0000002b000b7c82 */ /* 0x000fe60008000000 */
[----:B------:R-:W-:Y:S01]  /*4780*/  @!UP1 UTMALDG.3D [UR40], [UR30], desc[UR22] ;  /* 0x000016281e0095b4 */ /* 0x000fe20008011000 */
[----:B------:R-:W-:Y:S01]  /*4790*/  VOTEU.ALL UP1, P0 ;  /* 0x0000000000ff7886 */ /* 0x000fe20000020000 */
[----:B------:R1:W-:Y:S01]  /*47a0*/  @!UP3 UTMALDG.3D [UR32], [UR30], desc[UR22] ;  /* 0x000016201e00b5b4 */ /* 0x0003e20008011000 */
[----:B------:R2:W-:Y:S01]  /*47b0*/  @!UP2 UTMALDG.3D [UR24], [UR30], desc[UR22] ;  /* 0x000016181e00a5b4 */ /* 0x0005e20008011000 */
[----:B------:R-:W-:Y:S02]  /*47c0*/  VOTEU.ALL UP2, P0 ;  /* 0x0000000000ff7886 */ /* 0x000fe40000040000 */
[----:B------:R2:W-:Y:S03]  /*47d0*/  @!UP1 UTMALDG.3D [UR16], [UR30], desc[UR22] ;  /* 0x000016101e0095b4 */ /* 0x0005e60008011000 */
[----:B------:R2:W-:Y:S01]  /*47e0*/  @!UP2 UTMALDG.3D [UR8], [UR30], desc[UR22] ;  /* 0x000016081e00a5b4 */ /* 0x0005e20008011000 */
[----:B------:R2:W-:Y:S01]  /*47f0*/  @!P0 SYNCS.ARRIVE.TRANS64.RED.A0TR RZ, [UR13+0x30], R25 ;  /* 0x00003019ffff89a7 */ /* 0x0005e2000830040d */
[C---:B------:R-:W-:Y:S04]  /*4800*/  ISETP.NE.AND P0, PT, R28.reuse, 0x2, PT ;  /* 0x000000021c00780c */ /* 0x040fe80003f05270 */
[----:B------:R-:W-:Y:S02]  /*4810*/  SEL R0, RZ, 0x1, P0 ;  /* 0x00000001ff007807 */ /* 0x000fe40000000000 */
[----:B------:R-:W-:Y:S02]  /*4820*/  SEL R28, R28, RZ, P0 ;  /* 0x000000ff1c1c7207 */ /* 0x000fe40000000000 */
[----:B------:R-:W-:Y:S02]  /*4830*/  LOP3.LUT R27, R27, R0, RZ, 0x3c, !PT ;  /* 0x000000001b1b7212 */ /* 0x000fe400078e3cff */
[----:B-1----:R-:W-:Y:S01]  /*4840*/  @P4 R2UR UR36, R26 ;  /* 0x000000001a2442ca */ /* 0x002fe200000e0000 */
[----:B------:R-:W-:Y:S01]  /*4850*/  SYNCS.ARRIVE.TRANS64.RED.A1T0 RZ, [UR21], RZ ;  /* 0x000000ffffff79a7 */ /* 0x000fe20008100415 */
[----:B------:R-:W-:Y:S04]  /*4860*/  UIADD3 UR21, UPT, UPT, UR6, 0x1, URZ ;  /* 0x0000000106157890 */ /* 0x000fe8000fffe0ff */
[----:B------:R-:W-:Y:S04]  /*4870*/  UISETP.NE.AND UP1, UPT, UR21, 0x2, UPT ;  /* 0x000000021500788c */ /* 0x000fe8000bf25270 */
[----:B------:R-:W-:Y:S02]  /*4880*/  USEL UR13, URZ, 0x1, UP1 ;  /* 0x00000001ff0d7887 */ /* 0x000fe40008800000 */
[----:B------:R-:W-:Y:S02]  /*4890*/  USEL UR6, UR21, URZ, UP1 ;  /* 0x000000ff15067287 */ /* 0x000fe40008800000 */
[----:B------:R-:W-:Y:S02]  /*48a0*/  UPLOP3.LUT UP1, UPT, UPT, UPT, UPT, 0x80, 0x8 ;  /* 0x000000000008789c */ /* 0x000fe40003f2f070 */
[----:B------:R-:W-:Y:S01]  /*48b0*/  LOP3.LUT R29, R29, UR13, RZ, 0x3c, !PT ;  /* 0x0000000d1d1d7c12 */ /* 0x000fe2000f8e3cff */
[----:B--2---:R-:W-:Y:S08]  /*48c0*/  @P4 BRA `(.L_x_74) ;  /* 0xfffffff400304947 */ /* 0x004ff0000383ffff */
[----:B------:R-:W-:Y:S01]  /*48d0*/  UIADD3 UR5, UPT, UPT, UR4, 0x40, URZ ;  /* 0x0000004004057890 */ /* 0x000fe2000fffe0ff */
[----:B------:R-:W-:-:S03]  /*48e0*/  SHF.L.U32 R3, R29, 0x1f, RZ ;  /* 0x0000001f1d037819 */ /* 0x000fc600000006ff */
[----:B------:R-:W-:-:S09]  /*48f0*/  ULEA UR4, UR6, UR5, 0x3 ;  /* 0x0000000506047291 */ /* 0x000fd2000f8e18ff */
[----:B------:R-:W1:Y:S02]  /*4900*/  SYNCS.PHASECHK.TRANS64.TRYWAIT P0, [UR4], R3 ;  /* 0x00000003ff0075a7 */ /* 0x000e640008001104 */
[----:B-1----:R-:W-:Y:S05]  /*4910*/  @!P0 BRA `(.L_x_75) ;  /* 0x0000003800a48947 */ /* 0x002fea0003800000 */
.L_x_135:
[----:B------:R-:W-:-:S04]  /*4920*/  UIADD3 UR6, UPT, UPT, UR6, 0x1, URZ ;  /* 0x0000000106067890 */ /* 0x000fc8000fffe0ff */
[----:B------:R-:W-:-:S04]  /*4930*/  UISETP.NE.AND UP0, UPT, UR6, 0x2, UPT ;  /* 0x000000020600788c */ /* 0x000fc8000bf05270 */
[----:B------:R-:W-:Y:S02]  /*4940*/  USEL UR4, URZ, 0x1, UP0 ;  /* 0x00000001ff047887 */ /* 0x000fe40008000000 */
[----:B------:R-:W-:-:S04]  /*4950*/  USEL UR6, UR6, URZ, UP0 ;  /* 0x000000ff06067287 */ /* 0x000fc80008000000 */
[----:B------:R-:W-:Y:S01]  /*4960*/  ULEA UR6, UR6, UR5, 0x3 ;  /* 0x0000000506067291 */ /* 0x000fe2000f8e18ff */
[----:B-1----:R-:W-:-:S04]  /*4970*/  LOP3.LUT R3, R29, UR4, RZ, 0x3c, !PT ;  /* 0x000000041d037c12 */ /* 0x002fc8000f8e3cff */
[----:B------:R-:W-:Y:S01]  /*4980*/  SHF.L.U32 R3, R3, 0x1f, RZ ;  /* 0x0000001f03037819 */ /* 0x000fe200000006ff */
[----:B------:R-:W-:-:S07]  /*4990*/  IMAD.U32 R0, RZ, RZ, UR6 ;  /* 0x00000006ff007e24 */ /* 0x000fce000f8e00ff */
.L_x_76:
[----:B-1----:R1:W2:Y:S02]  /*49a0*/  SYNCS.PHASECHK.TRANS64.TRYWAIT P0, [R0+URZ], R3 ;  /* 0x00000003000075a7 */ /* 0x0022a400080011ff */
[----:B--2---:R-:W-:Y:S05]  /*49b0*/  @!P0 NANOSLEEP.SYNCS 0x989680 ;  /* 0x009896800000895d */ /* 0x004fea0003900000 */
[----:B------:R-:W2:Y:S02]  /*49c0*/  @!P0 SYNCS.PHASECHK.TRANS64 P0, [R0+URZ], R3 ;  /* 0x00000003000085a7 */ /* 0x000ea400080010ff */
[----:B--2---:R-:W-:Y:S05]  /*49d0*/  @P0 EXIT ;  /* 0x000000000000094d */ /* 0x004fea0003800000 */
[----:B------:R-:W-:Y:S05]  /*49e0*/  BRA `(.L_x_76) ;  /* 0xfffffffc00ec7947 */ /* 0x000fea000383ffff */
.L_x_66:
[----:B------:R-:W-:-:S06]  /*49f0*/  UISETP.GE.AND UP1, UPT, UR8, 0x4, UPT ;  /* 0x000000040800788c */ /* 0x000fcc000bf26270 */
[----:B------:R-:W-:-:S13]  /*4a00*/  PLOP3.LUT P0, PT, PT, PT, UP1, 0x80, 0x8 ;  /* 0x000000000008781c */ /* 0x000fda0003f0f018 */
[----:B------:R-:W-:Y:S05]  /*4a10*/  @!P0 EXIT ;  /* 0x000000000000894d */ /* 0x000fea0003800000 */
[----:B------:R-:W-:Y:S01]  /*4a20*/  BAR.SYNC.DEFER_BLOCKING 0x6, 0xa0 ;  /* 0x0182800000007b1d */ /* 0x000fe20000010000 */
[C---:B------:R-:W-:Y:S01]  /*4a30*/  IMAD.SHL.U32 R7, R218.reuse, 0x20, RZ ;  /* 0x00000020da077824 */ /* 0x040fe200078e00ff */
[----:B------:R-:W-:Y:S01]  /*4a40*/  SHF.R.U32.HI R0, RZ, 0x1, R218 ;  /* 0x00000001ff007819 */ /* 0x000fe200000116da */
[C---:B------:R-:W-:Y:S01]  /*4a50*/  IMAD.SHL.U32 R210, R218.reuse, 0x10, RZ ;  /* 0x00000010dad27824 */ /* 0x040fe200078e00ff */
[C---:B------:R-:W-:Y:S01]  /*4a60*/  LOP3.LUT P0, RZ, R218.reuse, 0x4, RZ, 0xc0, !PT ;  /* 0x00000004daff7812 */ /* 0x040fe2000780c0ff */
[----:B------:R-:W-:Y:S01]  /*4a70*/  IMAD.U32 R2, R218, 0x10000, RZ ;  /* 0x00010000da027824 */ /* 0x000fe200078e00ff */
[----:B------:R-:W-:Y:S02]  /*4a80*/  UMOV UR40, 0x400 ;  /* 0x0000040000287882 */ /* 0x000fe40000000000 */
[----:B------:R-:W1:Y:S01]  /*4a90*/  LDC R209, c[0x0][0x370] ;  /* 0x0000dc00ffd17b82 */ /* 0x000e620000000800 */
[----:B------:R-:W-:Y:S01]  /*4aa0*/  ULEA UR40, UR37, UR40, 0x18 ;  /* 0x0000002825287291 */ /* 0x000fe2000f8ec0ff */
[----:B------:R-:W-:Y:S01]  /*4ab0*/  LOP3.LUT R5, R7, 0xc0, RZ, 0xc0, !PT ;  /* 0x000000c007057812 */ /* 0x000fe200078ec0ff */
[----:B------:R-:W-:Y:S01]  /*4ac0*/  IMAD.MOV.U32 R217, RZ, RZ, 0x10 ;  /* 0x00000010ffd97424 */ /* 0x000fe200078e00ff */
[----:B------:R-:W-:Y:S01]  /*4ad0*/  LOP3.LUT R210, R210, 0x600, RZ, 0xc0, !PT ;  /* 0x00000600d2d27812 */ /* 0x000fe200078ec0ff */
[----:B------:R-:W-:Y:S01]  /*4ae0*/  IMAD.MOV.U32 R216, RZ, RZ, 0x1 ;  /* 0x00000001ffd87424 */ /* 0x000fe200078e00ff */
[----:B------:R-:W-:Y:S01]  /*4af0*/  LOP3.LUT R0, R5, 0x8, R0, 0xf8, !PT ;  /* 0x0000000805007812 */ /* 0x000fe200078ef800 */
[----:B------:R-:W-:Y:S01]  /*4b00*/  IMAD.SHL.U32 R5, R218, 0x4, RZ ;  /* 0x00000004da057824 */ /* 0x000fe200078e00ff */
[----:B------:R-:W2:Y:S01]  /*4b10*/  LDC R94, c[0x0][0xb0c] ;  /* 0x0002c300ff5e7b82 */ /* 0x000ea20000000800 */
[----:B------:R-:W-:Y:S01]  /*4b20*/  LOP3.LUT R210, R210, 0x20, R7, 0xf8, !PT ;  /* 0x00000020d2d27812 */ /* 0x000fe200078ef807 */
[----:B------:R-:W-:Y:S01]  /*4b30*/  IMAD.MOV.U32 R96, RZ, RZ, RZ ;  /* 0x000000ffff607224 */ /* 0x000fe200078e00ff */
[----:B------:R-:W-:-:S02]  /*4b40*/  LOP3.LUT R2, R2, 0x600000, RZ, 0xc0, !PT ;  /* 0x0060000002027812 */ /* 0x000fc400078ec0ff */
[----:B------:R-:W-:Y:S02]  /*4b50*/  CS2R R214, SRZ ;  /* 0x0000000000d67805 */ /* 0x000fe4000001ff00 */
[----:B------:R-:W-:Y:S01]  /*4b60*/  LOP3.LUT R5, R0, 0x18, R5, 0x78, !PT ;  /* 0x0000001800057812 */ /* 0x000fe200078e7805 */
[----:B------:R-:W-:Y:S01]  /*4b70*/  IMAD.MOV.U32 R220, RZ, RZ, RZ ;  /* 0x000000ffffdc7224 */ /* 0x000fe200078e00ff */
[----:B------:R-:W-:Y:S01]  /*4b80*/  LOP3.LUT R210, R210, 0x100, R7, 0xf8, !PT ;  /* 0x00000100d2d27812 */ /* 0x000fe200078ef807 */
[----:B------:R-:W4:Y:S01]  /*4b90*/  LDC R207, c[0x0][0xb20] ;  /* 0x0002c800ffcf7b82 */ /* 0x000f220000000800 */
[----:B------:R-:W3:Y:S01]  /*4ba0*/  LDS R3, [UR40+0x110] ;  /* 0x00011028ff037984 */ /* 0x000ee20008000800 */
[----:B------:R-:W-:Y:S01]  /*4bb0*/  LOP3.LUT R218, R218, 0x60, RZ, 0xc0, !PT ;  /* 0x00000060dada7812 */ /* 0x000fe200078ec0ff */
[----:B------:R-:W-:Y:S01]  /*4bc0*/  IMAD.MOV.U32 R213, RZ, RZ, RZ ;  /* 0x000000ffffd57224 */ /* 0x000fe200078e00ff */
[----:B------:R-:W-:Y:S01]  /*4bd0*/  LOP3.LUT R210, R210, R5, RZ, 0xfc, !PT ;  /* 0x00000005d2d27212 */ /* 0x000fe200078efcff */
[----:B------:R-:W1:Y:S01]  /*4be0*/  LDCU.64 UR48, c[0x0][0x348] ;  /* 0x00006900ff3077ac */ /* 0x000e620008000a00 */
[----:B------:R-:W-:-:S02]  /*4bf0*/  SEL R217, R217, 0xfffffff0, !P0 ;  /* 0xfffffff0d9d97807 */ /* 0x000fc40004000000 */
[----:B------:R-:W1:Y:S01]  /*4c00*/  LDC R93, c[0x0][0xb30] ;  /* 0x0002cc00ff5d7b82 */ /* 0x000e620000000800 */
[----:B------:R-:W1:Y:S01]  /*4c10*/  LDCU.64 UR38, c[0x0][0x888] ;  /* 0x00011100ff2677ac */ /* 0x000e620008000a00 */
[----:B------:R-:W-:Y:S01]  /*4c20*/  UIADD3 UR43, UPT, UPT, UR40, 0x200, URZ ;  /* 0x00000200282b7890 */ /* 0x000fe2000fffe0ff */
[----:B------:R-:W-:-:S05]  /*4c30*/  UMOV UR42, URZ ;  /* 0x000000ff002a7c82 */ /* 0x000fca0008000000 */
[----:B------:R-:W1:Y:S01]  /*4c40*/  LDC.64 R192, c[0x0][0xb10] ;  /* 0x0002c400ffc07b82 */ /* 0x000e620000000a00 */
[----:B------:R-:W-:-:S07]  /*4c50*/  UMOV UR41, URZ ;  /* 0x000000ff00297c82 */ /* 0x000fce0008000000 */
[----:B------:R-:W1:Y:S08]  /*4c60*/  LDC.64 R90, c[0x0][0xb18] ;  /* 0x0002c600ff5a7b82 */ /* 0x000e700000000a00 */
[----:B------:R-:W1:Y:S08]  /*4c70*/  LDC.64 R188, c[0x0][0x888] ;  /* 0x00022200ffbc7b82 */ /* 0x000e700000000a00 */
[----:B------:R-:W1:Y:S01]  /*4c80*/  LDC.64 R88, c[0x0][0xb28] ;  /* 0x0002ca00ff587b82 */ /* 0x000e620000000a00 */
[----:B---3--:R-:W-:-:S07]  /*4c90*/  IMAD.IADD R2, R3, 0x1, R2 ;  /* 0x0000000103027824 */ /* 0x008fce00078e0202 */
[----:B------:R-:W3:Y:S08]  /*4ca0*/  LDC.64 R190, c[0x0][0x890] ;  /* 0x00022400ffbe7b82 */ /* 0x000ef00000000a00 */
[----:B------:R-:W1:Y:S08]  /*4cb0*/  LDC.64 R186, c[0x0][0x8b0] ;  /* 0x00022c00ffba7b82 */ /* 0x000e700000000a00 */
[----:B------:R-:W1:Y:S08]  /*4cc0*/  LDC.64 R184, c[0x0][0x8a8] ;  /* 0x00022a00ffb87b82 */ /* 0x000e700000000a00 */
[----:B--2-4-:R-:W1:Y:S02]  /*4cd0*/  LDC R208, c[0x0][0x374] ;  /* 0x0000dd00ffd07b82 */ /* 0x014e640000000800 */
.L_x_100:
[----:B------:R-:W-:Y:S02]  /*4ce0*/  LEA R0, R220, UR40, 0x3 ;  /* 0x00000028dc007c11 */ /* 0x000fe4000f8e18ff */
[----:B------:R-:W-:Y:S02]  /*4cf0*/  SHF.L.U32 R3, R214, 0x1f, RZ ;  /* 0x0000001fd6037819 */ /* 0x000fe400000006ff */
[----:B------:R-:W-:Y:S02]  /*4d00*/  LEA R16, R220, UR40, 0x4 ;  /* 0x00000028dc107c11 */ /* 0x000fe4000f8e20ff */
[----:B--2---:R-:W2:Y:S02]  /*4d10*/  SYNCS.PHASECHK.TRANS64.TRYWAIT P0, [R0+URZ+0x60], R3 ;  /* 0x00006003000075a7 */ /* 0x004ea400080011ff */
[----:B--2---:R-:W-:Y:S05]  /*4d20*/  @!P0 BRA `(.L_x_77) ;  /* 0x0000003400b88947 */ /* 0x004fea0003800000 */
.L_x_136:
[----:B------:R-:W4:Y:S01]  /*4d30*/  LDC.64 R14, c[0x0][0xb10] ;  /* 0x0002c400ff0e7b82 */ /* 0x000f220000000a00 */
[----:B------:R-:W3:Y:S01]  /*4d40*/  LDS.128 R16, [R16+0xf0] ;  /* 0x0000f00010107984 */ /* 0x000ee20000000c00 */
[----:B-1----:R-:W-:Y:S01]  /*4d50*/  ISETP.NE.AND P1, PT, R93, 0x1, PT ;  /* 0x000000015d00780c */ /* 0x002fe20003f25270 */
[----:B--2---:R-:W-:Y:S01]  /*4d60*/  VIADD R0, R0, 0x70 ;  /* 0x0000007000007836 */ /* 0x004fe20000000000 */
[----:B------:R-:W-:Y:S04]  /*4d70*/  ISETP.GE.AND P0, PT, R92, 0x1, PT ;  /* 0x000000015c00780c */ /* 0x000fe80003f06270 */
[----:B------:R-:W1:Y:S01]  /*4d80*/  LDC.64 R12, c[0x0][0xb18] ;  /* 0x0002c600ff0c7b82 */ /* 0x000e620000000a00 */
[----:B------:R-:W-:Y:S01]  /*4d90*/  PRMT R0, RZ, 0x654, R0 ;  /* 0x00000654ff007816 */ /* 0x000fe20000000000 */
[----:B------:R-:W-:Y:S01]  /*4da0*/  @!PT LDS RZ, [RZ] ;  /* 0x00000000fffff984 */ /* 0x000fe20000000800 */
[----:B------:R-:W-:Y:S01]  /*4db0*/  @!PT LDS RZ, [RZ] ;  /* 0x00000000fffff984 */ /* 0x000fe20000000800 */
[----:B------:R-:W-:Y:S01]  /*4dc0*/  @!PT LDS RZ, [RZ] ;  /* 0x00000000fffff984 */ /* 0x000fe20000000800 */
[----:B------:R-:W-:Y:S01]  /*4dd0*/  @!PT LDS RZ, [RZ] ;  /* 0x00000000fffff984 */ /* 0x000fe20000000800 */
[----:B------:R2:W-:Y:S06]  /*4de0*/  MEMBAR.ALL.CTA ;  /* 0x0000000000007992 */ /* 0x0005ec0000008000 */
[----:B--2---:R-:W2:Y:S01]  /*4df0*/  FENCE.VIEW.ASYNC.S ;  /* 0x00000000000073c6 */ /* 0x004ea20000000000 */
[----:B------:R-:W1:Y:S08]  /*4e00*/  @!P1 LDC R11, c[0x0][0xb20] ;  /* 0x0002c800ff0b9b82 */ /* 0x000e700000000800 */
[----:B------:R-:W1:Y:S01]  /*4e10*/  @!P1 LDC R10, c[0x0][0xb0c] ;  /* 0x0002c300ff0a9b82 */ /* 0x000e620000000800 */
[----:B--2---:R2:W-:Y:S01]  /*4e20*/  SYNCS.ARRIVE.TRANS64.RED.A1T0 RZ, [R0+URZ], RZ ;  /* 0x000000ff00ff79a7 */ /* 0x0045e200081004ff */
[----:B---3--:R-:W-:Y:S04]  /*4e30*/  LOP3.LUT P4, RZ, R18, 0x1, RZ, 0xc0, !PT ;  /* 0x0000000112ff7812 */ /* 0x008fe8000788c0ff */
[----:B------:R-:W-:Y:S09]  /*4e40*/  P2R R219, PR, RZ, 0x10 ;  /* 0x00000010ffdb7803 */ /* 0x000ff20000000000 */
[----:B------:R-:W-:Y:S02]  /*4e50*/  @P4 MOV R97, R16 ;  /* 0x0000001000614202 */ /* 0x000fe40000000f00 */
[----:B------:R-:W-:Y:S01]  /*4e60*/  @P4 LOP3.LUT R95, R17, 0xffff, RZ, 0xc0, !PT ;  /* 0x0000ffff115f4812 */ /* 0x000fe200078ec0ff */
[----:B--2-4-:R-:W-:Y:S06]  /*4e70*/  @!P0 BRA `(.L_x_78) ;  /* 0x0000000000a48947 */ /* 0x014fec0003800000 */
[----:B------:R-:W-:Y:S01]  /*4e80*/  IMAD.HI.U32 R22, R208, R91, RZ ;  /* 0x0000005bd0167227 */ /* 0x000fe200078e00ff */
[----:B------:R-:W-:Y:S02]  /*4e90*/  ISETP.NE.AND P0, PT, R90, 0x1, PT ;  /* 0x000000015a00780c */ /* 0x000fe40003f05270 */
[----:B------:R-:W-:Y:S01]  /*4ea0*/  ISETP.NE.AND P2, PT, R92, 0x1, PT ;  /* 0x000000015c00780c */ /* 0x000fe20003f45270 */
[-C--:B------:R-:W-:Y:S01]  /*4eb0*/  IMAD.HI.U32 R20, R209, R192.reuse, RZ ;  /* 0x000000c0d1147227 */ /* 0x080fe200078e00ff */
[----:B------:R-:W-:Y:S02]  /*4ec0*/  SHF.R.U32.HI R21, RZ, R207, R22 ;  /* 0x000000cfff157219 */ /* 0x000fe40000011616 */
[----:B------:R-:W-:Y:S01]  /*4ed0*/  ISETP.NE.AND P3, PT, R94, 0x1, PT ;  /* 0x000000015e00780c */ /* 0x000fe20003f65270 */
[----:B------:R-:W-:Y:S01]  /*4ee0*/  IMAD.HI.U32 R26, R95, R91, RZ ;  /* 0x0000005b5f1a7227 */ /* 0x000fe200078e00ff */
[----:B------:R-:W-:Y:S02]  /*4ef0*/  SHF.R.U32.HI R20, RZ, R193, R20 ;  /* 0x000000c1ff147219 */ /* 0x000fe40000011614 */
[----:B------:R-:W-:Y:S01]  /*4f00*/  SEL R3, R208, R21, !P0 ;  /* 0x00000015d0037207 */ /* 0x000fe20004000000 */
[----:B------:R-:W-:Y:S01]  /*4f10*/  IMAD.HI.U32 R24, R97, R192, RZ ;  /* 0x000000c061187227 */ /* 0x000fe200078e00ff */
[----:B------:R-:W-:Y:S03]  /*4f20*/  SEL R7, R209, R20, !P3 ;  /* 0x00000014d1077207 */ /* 0x000fe60005800000 */
[-C--:B------:R-:W-:Y:S01]  /*4f30*/  IMAD.HI.U32 R20, R3, R88.reuse, RZ ;  /* 0x0000005803147227 */ /* 0x080fe200078e00ff */
[----:B------:R-:W-:Y:S03]  /*4f40*/  SHF.R.U32.HI R24, RZ, R193, R24 ;  /* 0x000000c1ff187219 */ /* 0x000fe60000011618 */
[----:B------:R-:W-:Y:S01]  /*4f50*/  IMAD.HI.U32 R22, R7, R88, RZ ;  /* 0x0000005807167227 */ /* 0x000fe200078e00ff */
[----:B------:R-:W-:Y:S02]  /*4f60*/  @P2 SHF.R.U32.HI R3, RZ, R89, R20 ;  /* 0x00000059ff032219 */ /* 0x000fe40000011614 */
[----:B------:R-:W-:Y:S02]  /*4f70*/  SHF.R.U32.HI R20, RZ, R207, R26 ;  /* 0x000000cfff147219 */ /* 0x000fe4000001161a */
[----:B------:R-:W-:Y:S01]  /*4f80*/  @P2 SHF.R.U32.HI R7, RZ, R89, R22 ;  /* 0x00000059ff072219 */ /* 0x000fe20000011616 */
[C---:B------:R-:W-:Y:S01]  /*4f90*/  IMAD R4, R92.reuse, R3, RZ ;  /* 0x000000035c047224 */ /* 0x040fe200078e02ff */
[----:B------:R-:W-:Y:S02]  /*4fa0*/  SEL R5, R95, R20, !P0 ;  /* 0x000000145f057207 */ /* 0x000fe40004000000 */
[----:B------:R-:W-:Y:S01]  /*4fb0*/  SEL R3, R97, R24, !P3 ;  /* 0x0000001861037207 */ /* 0x000fe20005800000 */
[----:B------:R-:W-:Y:S01]  /*4fc0*/  IMAD R6, R92, R7, RZ ;  /* 0x000000075c067224 */ /* 0x000fe200078e02ff */
[C---:B------:R-:W-:Y:S01]  /*4fd0*/  ISETP.GE.AND P0, PT, R5.reuse, R4, PT ;  /* 0x000000040500720c */ /* 0x040fe20003f06270 */
[----:B------:R-:W-:Y:S03]  /*4fe0*/  IMAD.HI.U32 R8, R5, R88, RZ ;  /* 0x0000005805087227 */ /* 0x000fe600078e00ff */
[----:B------:R-:W-:Y:S01]  /*4ff0*/  ISETP.GE.OR P0, PT, R3, R6, P0 ;  /* 0x000000060300720c */ /* 0x000fe20000706670 */
[----:B------:R-:W-:Y:S01]  /*5000*/  IMAD.MOV R6, RZ, RZ, -R3 ;  /* 0x000000ffff067224 */ /* 0x000fe200078e0a03 */
[-C--:B------:R-:W-:Y:S03]  /*5010*/  SHF.R.U32.HI R8, RZ, R89.reuse, R8 ;  /* 0x00000059ff087219 */ /* 0x080fe60000011608 */
[----:B------:R-:W-:Y:S01]  /*5020*/  IMAD R97, R94, R6, R97 ;  /* 0x000000065e617224 */ /* 0x000fe200078e0261 */
[----:B------:R-:W-:Y:S05]  /*5030*/  SEL R9, R5, R8, !P2 ;  /* 0x0000000805097207 */ /* 0x000fea0005000000 */
[----:B------:R-:W-:Y:S02]  /*5040*/  IMAD.MOV R8, RZ, RZ, -R9 ;  /* 0x000000ffff087224 */ /* 0x000fe400078e0a09 */
[C---:B------:R-:W-:Y:S04]  /*5050*/  @!P0 IMAD.HI.U32 R4, R3.reuse, R88, RZ ;  /* 0x0000005803048227 */ /* 0x040fe800078e00ff */
[----:B------:R-:W-:Y:S01]  /*5060*/  IMAD R8, R92, R8, R5 ;  /* 0x000000085c087224 */ /* 0x000fe200078e0205 */
[----:B------:R-:W-:Y:S04]  /*5070*/  @!P0 SHF.R.U32.HI R4, RZ, R89, R4 ;  /* 0x00000059ff048219 */ /* 0x000fe80000011604 */
[----:B------:R-:W-:Y:S02]  /*5080*/  @!P0 SEL R0, R3, R4, !P2 ;  /* 0x0000000403008207 */ /* 0x000fe40005000000 */
[----:B------:R-:W-:Y:S02]  /*5090*/  IADD3 R4, PT, PT, -R5, RZ, RZ ;  /* 0x000000ff05047210 */ /* 0x000fe40007ffe1ff */
[----:B------:R-:W-:Y:S01]  /*50a0*/  @!P0 IADD3 R9, PT, PT, R9, -R0, RZ ;  /* 0x8000000009098210 */ /* 0x000fe20007ffe0ff */
[----:B------:R-:W-:Y:S02]  /*50b0*/  @!P0 IMAD R0, R7, R8, R0 ;  /* 0x0000000807008224 */ /* 0x000fe400078e0200 */
[----:B------:R-:W-:Y:S02]  /*50c0*/  IMAD R95, R90, R4, R95 ;  /* 0x000000045a5f7224 */ /* 0x000fe400078e025f */
[----:B------:R-:W-:Y:S02]  /*50d0*/  @!P0 IMAD R5, R9, R92, R3 ;  /* 0x0000005c09058224 */ /* 0x000fe400078e0203 */
[----:B------:R-:W-:Y:S04]  /*50e0*/  @!P0 IMAD.MOV.U32 R3, RZ, RZ, R0 ;  /* 0x000000ffff038224 */ /* 0x000fe800078e0000 */
[----:B------:R-:W-:Y:S02]  /*50f0*/  IMAD R97, R3, R94, R97 ;  /* 0x0000005e03617224 */ /* 0x000fe400078e0261 */
[----:B------:R-:W-:Y:S07]  /*5100*/  IMAD R95, R5, R90, R95 ;  /* 0x0000005a055f7224 */ /* 0x000fee00078e025f */
.L_x_78:
[----:B-1----:R-:W-:Y:S01]  /*5110*/  @!P1 IMAD.HI.U32 R4, R95, R13, RZ ;  /* 0x0000000d5f049227 */ /* 0x002fe200078e00ff */
[----:B------:R-:W-:Y:S01]  /*5120*/  @!P1 ISETP.NE.AND P0, PT, R12, 0x1, PT ;  /* 0x000000010c00980c */ /* 0x000fe20003f05270 */
[----:B------:R-:W-:Y:S01]  /*5130*/  ULOP3.LUT UP0, URZ, UR43, 0x1b0, URZ, 0xc0, !UPT ;  /* 0x000001b02bff7892 */ /* 0x000fe2000f80c0ff */
[----:B------:R-:W-:Y:S01]  /*5140*/  @!P1 ISETP.NE.AND P2, PT, R10, 0x1, PT ;  /* 0x000000010a00980c */ /* 0x000fe20003f45270 */
[----:B------:R-:W-:Y:S01]  /*5150*/  @!P1 IMAD.HI.U32 R0, R97, R14, RZ ;  /* 0x0000000e61009227 */ /* 0x000fe200078e00ff */
[----:B------:R-:W-:Y:S02]  /*5160*/  @!P1 SHF.R.U32.HI R4, RZ, R11, R4 ;  /* 0x0000000bff049219 */ /* 0x000fe40000011604 */
[----:B------:R-:W-:Y:S01]  /*5170*/  @P4 SHF.R.U32.HI R212, RZ, 0x10, R17 ;  /* 0x00000010ffd44819 */ /* 0x000fe20000011611 */
[----:B------:R-:W-:Y:S01]  /*5180*/  VIADD R220, R220, 0x1 ;  /* 0x00000001dcdc7836 */ /* 0x000fe20000000000 */
[----:B------:R-:W-:Y:S02]  /*5190*/  @!P1 SHF.R.U32.HI R0, RZ, R15, R0 ;  /* 0x0000000fff009219 */ /* 0x000fe40000011600 */
[----:B------:R-:W-:Y:S02]  /*51a0*/  @!P1 SEL R3, R95, R4, !P0 ;  /* 0x000000045f039207 */ /* 0x000fe40004000000 */
[----:B------:R-:W-:Y:S05]  /*51b0*/  @!P1 SEL R4, R97, R0, !P2 ;  /* 0x0000000061049207 */ /* 0x000fea0005000000 */
[----:B------:R-:W-:Y:S02]  /*51c0*/  @!P1 IMAD.IADD R0, R3, 0x1, -R4 ;  /* 0x0000000103009824 */ /* 0x000fe400078e0a04 */
[----:B------:R-:W-:Y:S02]  /*51d0*/  @!P1 IMAD.IADD R3, R4, 0x1, -R3 ;  /* 0x0000000104039824 */ /* 0x000fe400078e0a03 */
[----:B------:R-:W-:Y:S02]  /*51e0*/  @!P1 IMAD R97, R0, R10, R97 ;  /* 0x0000000a00619224 */ /* 0x000fe400078e0261 */
[----:B------:R-:W-:Y:S01]  /*51f0*/  @!P1 IMAD R95, R3, R12, R95 ;  /* 0x0000000c035f9224 */ /* 0x000fe200078e025f */
[----:B------:R-:W-:Y:S06]  /*5200*/  BRA.U !UP0, `(.L_x_79) ;  /* 0x00000001087c7547 */ /* 0x000fec000b800000 */
[----:B------:R-:W1:Y:S01]  /*5210*/  LDCU.64 UR8, c[0x4][0x80] ;  /* 0x01001000ff0877ac */ /* 0x000e620008000a00 */
[----:B------:R-:W-:Y:S01]  /*5220*/  MOV R16, 0x0 ;  /* 0x0000000000107802 */ /* 0x000fe20000000f00 */
[----:B------:R-:W-:Y:S02]  /*5230*/  HFMA2 R12, -RZ, RZ, 0, 5.9604644775390625e-08 ;  /* 0x00000001ff0c7431 */ /* 0x000fe400000001ff */
[----:B------:R-:W-:Y:S01]  /*5240*/  IMAD.MOV.U32 R8, RZ, RZ, 0x70 ;  /* 0x00000070ff087424 */ /* 0x000fe200078e00ff */
[----:B------:R2:W3:Y:S01]  /*5250*/  LDC.64 R14, c[0x4][R16] ;  /* 0x01000000100e7b82 */ /* 0x0004e20000000a00 */
[----:B------:R-:W4:Y:S01]  /*5260*/  LDCU.64 UR6, c[0x4][0x88] ;  /* 0x01001100ff0677ac */ /* 0x000f220008000a00 */
[----:B------:R-:W-:Y:S01]  /*5270*/  IMAD.MOV.U32 R13, RZ, RZ, RZ ;  /* 0x000000ffff0d7224 */ /* 0x000fe200078e00ff */
[----:B------:R-:W2:Y:S01]  /*5280*/  LDCU.64 UR4, c[0x4][0x8] ;  /* 0x01000100ff0477ac */ /* 0x000ea20008000a00 */
[----:B-1----:R-:W-:Y:S01]  /*5290*/  MOV R5, UR9 ;  /* 0x0000000900057c02 */ /* 0x002fe20008000f00 */
[----:B------:R-:W-:Y:S01]  /*52a0*/  IMAD.U32 R4, RZ, RZ, UR8 ;  /* 0x00000008ff047e24 */ /* 0x000fe2000f8e00ff */
[----:B----4-:R-:W-:Y:S01]  /*52b0*/  MOV R7, UR7 ;  /* 0x0000000700077c02 */ /* 0x010fe20008000f00 */
[----:B------:R-:W-:Y:S01]  /*52c0*/  IMAD.U32 R6, RZ, RZ, UR6 ;  /* 0x00000006ff067e24 */ /* 0x000fe2000f8e00ff */
[----:B--2---:R-:W-:Y:S01]  /*52d0*/  MOV R11, UR5 ;  /* 0x00000005000b7c02 */ /* 0x004fe20008000f00 */
[----:B------:R-:W-:Y:S02]  /*52e0*/  IMAD.U32 R10, RZ, RZ, UR4 ;  /* 0x00000004ff0a7e24 */ /* 0x000fe4000f8e00ff */
[----:B------:R-:W-:Y:S07]  /*52f0*/  LEPC R20, `(.L_x_80) ;  /* 0x000000001014794e */ /* 0x000fee0000000000 */
[----:B---3-5:R-:W-:Y:S05]  /*5300*/  CALL.ABS.NOINC R14 ;  /* 0x000000000e007343 */ /* 0x028fea0003c00000 */
.L_x_80:
[----:B------:R-:W1:Y:S01]  /*5310*/  LDCU.64 UR8, c[0x4][0x80] ;  /* 0x01001000ff0877ac */ /* 0x000e620008000a00 */
[----:B------:R-:W2:Y:S01]  /*5320*/  LDC.64 R16, c[0x4][R16] ;  /* 0x0100000010107b82 */ /* 0x000ea20000000a00 */
[----:B------:R-:W-:Y:S02]  /*5330*/  HFMA2 R12, -RZ, RZ, 0, 5.9604644775390625e-08 ;  /* 0x00000001ff0c7431 */ /* 0x000fe400000001ff */
[----:B------:R-:W-:Y:S02]  /*5340*/  IMAD.MOV.U32 R8, RZ, RZ, 0x70 ;  /* 0x00000070ff087424 */ /* 0x000fe400078e00ff */
[----:B------:R-:W-:Y:S01]  /*5350*/  IMAD.MOV.U32 R13, RZ, RZ, RZ ;  /* 0x000000ffff0d7224 */ /* 0x000fe200078e00ff */
[----:B------:R-:W3:Y:S01]  /*5360*/  LDCU.64 UR6, c[0x4][0x88] ;  /* 0x01001100ff0677ac */ /* 0x000ee20008000a00 */
[----:B------:R-:W4:Y:S01]  /*5370*/  LDCU.64 UR4, c[0x4][0x8] ;  /* 0x01000100ff0477ac */ /* 0x000f220008000a00 */
[----:B-1----:R-:W-:Y:S02]  /*5380*/  MOV R4, UR8 ;  /* 0x0000000800047c02 */ /* 0x002fe40008000f00 */
[----:B------:R-:W-:Y:S02]  /*5390*/  MOV R5, UR9 ;  /* 0x0000000900057c02 */ /* 0x000fe40008000f00 */
[----:B---3--:R-:W-:Y:S01]  /*53a0*/  MOV R7, UR7 ;  /* 0x0000000700077c02 */ /* 0x008fe20008000f00 */
[----:B------:R-:W-:Y:S01]  /*53b0*/  IMAD.U32 R6, RZ, RZ, UR6 ;  /* 0x00000006ff067e24 */ /* 0x000fe2000f8e00ff */
[----:B----4-:R-:W-:Y:S01]  /*53c0*/  MOV R11, UR5 ;  /* 0x00000005000b7c02 */ /* 0x010fe20008000f00 */
[----:B------:R-:W-:Y:S02]  /*53d0*/  IMAD.U32 R10, RZ, RZ, UR4 ;  /* 0x00000004ff0a7e24 */ /* 0x000fe4000f8e00ff */
[----:B------:R-:W-:Y:S07]  /*53e0*/  LEPC R20, `(.L_x_79) ;  /* 0x000000001014794e */ /* 0x000fee0000000000 */
[----:B--2---:R-:W-:Y:S05]  /*53f0*/  CALL.ABS.NOINC R16 ;  /* 0x0000000010007343 */ /* 0x004fea0003c00000 */
.L_x_79:
[----:B------:R-:W-:Y:S01]  /*5400*/  ISETP.NE.U32.AND P2, PT, R190, RZ, PT ;  /* 0x000000ffbe00720c */ /* 0x000fe20003f45070 */
[----:B------:R-:W-:Y:S01]  /*5410*/  UISETP.NE.AND UP1, UPT, UR44, URZ, UPT ;  /* 0x000000ff2c00728c */ /* 0x000fe2000bf25270 */
[----:B------:R-:W-:Y:S02]  /*5420*/  ISETP.NE.U32.AND P4, PT, R186, RZ, PT ;  /* 0x000000ffba00720c */ /* 0x000fe40003f85070 */
[----:B------:R-:W-:Y:S02]  /*5430*/  ISETP.NE.AND.EX P2, PT, R191, RZ, PT, P2 ;  /* 0x000000ffbf00720c */ /* 0x000fe40003f45320 */
[----:B------:R-:W-:Y:S02]  /*5440*/  PLOP3.LUT P1, PT, PT, PT, PT, 0x8, 0x80 ;  /* 0x000000000080781c */ /* 0x000fe40003f2e170 */
[----:B------:R-:W-:Y:S02]  /*5450*/  PLOP3.LUT P0, PT, PT, PT, UP1, 0x80, 0x8 ;  /* 0x000000000008781c */ /* 0x000fe40003f0f018 */
[----:B------:R-:W-:Y:S02]  /*5460*/  ISETP.NE.AND.EX P4, PT, R187, RZ, PT, P4 ;  /* 0x000000ffbb00720c */ /* 0x000fe40003f85340 */
[----:B------:R-:W1:Y:S09]  /*5470*/  @UP1 LDCU.64 UR4, c[0x0][0x888] ;  /* 0x00011100ff0417ac */ /* 0x000e720008000a00 */
[----:B------:R-:W-:Y:S01]  /*5480*/  @P0 PLOP3.LUT P1, PT, P2, PT, PT, 0x80, 0x8 ;  /* 0x000000000008081c */ /* 0x000fe2000172f070 */
[----:B-1----:R-:W-:Y:S04]  /*5490*/  @UP1 UISETP.NE.U32.AND UP0, UPT, UR4, URZ, UPT ;  /* 0x000000ff0400128c */ /* 0x002fe8000bf05070 */
[----:B------:R-:W-:Y:S04]  /*54a0*/  @UP1 UISETP.NE.AND.EX UP0, UPT, UR5, URZ, UPT, UP0 ;  /* 0x000000ff0500128c */ /* 0x000fe8000bf05300 */
[----:B------:R-:W-:Y:S01]  /*54b0*/  @UP1 USEL UR4, URZ, 0xffffffff, UP0 ;  /* 0xffffffffff041887 */ /* 0x000fe20008000000 */
[----:B------:R-:W-:Y:S11]  /*54c0*/  @!P2 BRA `(.L_x_81) ;  /* 0x00000000002ca947 */ /* 0x000ff60003800000 */
[----:B------:R-:W-:Y:S01]  /*54d0*/  ISETP.NE.U32.AND P3, PT, R188, RZ, PT ;  /* 0x000000ffbc00720c */ /* 0x000fe20003f65070 */
[----:B------:R-:W-:Y:S03]  /*54e0*/  IMAD.MOV.U32 R206, RZ, RZ, 0x1 ;  /* 0x00000001ffce7424 */ /* 0x000fe600078e00ff */
[----:B------:R-:W-:Y:S11]  /*54f0*/  ISETP.NE.AND.EX P3, PT, R189, RZ, PT, P3 ;  /* 0x000000ffbd00720c */ /* 0x000ff60003f65330 */
[----:B------:R-:W-:Y:S02]  /*5500*/  @!UPT UIADD3 URZ, UPT, UPT, URZ, URZ, URZ ;  /* 0x000000fffffff290 */ /* 0x000fe4000fffe0ff */
[----:B------:R-:W1:Y:S01]  /*5510*/  @P3 LDC.64 R4, c[0x0][0x888] ;  /* 0x00022200ff043b82 */ /* 0x000e620000000a00 */
[----:B------:R-:W-:Y:S04]  /*5520*/  @P3 IMAD R0, R190, UR36, RZ ;  /* 0x00000024be003c24 */ /* 0x000fe8000f8e02ff */
[----:B-1----:R-:W-:Y:S04]  /*5530*/  @P3 IMAD.WIDE R4, R0, 0x4, R4 ;  /* 0x0000000400043825 */ /* 0x002fe800078e0204 */
[----:B------:R-:W-:Y:S01]  /*5540*/  HFMA2 R0, -RZ, RZ, 0, 5.9604644775390625e-08 ;  /* 0x00000001ff007431 */ /* 0x000fe200000001ff */
[----:B-----5:R1:W5:Y:S04]  /*5550*/  @P3 LDG.E R101, desc[UR46][R4.64] ;  /* 0x0000002e04653981 */ /* 0x020368000c1e1900 */
[----:B------:R-:W-:Y:S01]  /*5560*/  @!P3 PRMT R206, R0, 0x7610, R206 ;  /* 0x0000761000ceb816 */ /* 0x000fe200000000ce */
[----:B-1----:R-:W2:Y:S06]  /*5570*/  @!P3 LDC R101, c[0x0][0x880] ;  /* 0x00022000ff65bb82 */ /* 0x002eac0000000800 */
.L_x_81:
[----:B------:R-:W-:Y:S05]  /*5580*/  @!P4 BRA `(.L_x_82) ;  /* 0x000000000020c947 */ /* 0x000fea0003800000 */
[----:B------:R-:W-:Y:S04]  /*5590*/  ISETP.NE.U32.AND P3, PT, R184, RZ, PT ;  /* 0x000000ffb800720c */ /* 0x000fe80003f65070 */
[----:B------:R-:W-:Y:S11]  /*55a0*/  ISETP.NE.AND.EX P3, PT, R185, RZ, PT, P3 ;  /* 0x000000ffb900720c */ /* 0x000ff60003f65330 */
[----:B------:R-:W-:Y:S02]  /*55b0*/  @!UPT UIADD3 URZ, UPT, UPT, URZ, URZ, URZ ;  /* 0x000000fffffff290 */ /* 0x000fe4000fffe0ff */
[----:B------:R-:W1:Y:S01]  /*55c0*/  @P3 LDC.64 R4, c[0x0][0x8a8] ;  /* 0x00022a00ff043b82 */ /* 0x000e620000000a00 */
[----:B------:R-:W-:Y:S04]  /*55d0*/  @P3 IMAD R0, R186, UR36, RZ ;  /* 0x00000024ba003c24 */ /* 0x000fe8000f8e02ff */
[----:B-1----:R-:W-:Y:S05]  /*55e0*/  @P3 IMAD.WIDE R4, R0, 0x4, R4 ;  /* 0x0000000400043825 */ /* 0x002fea00078e0204 */
[----:B-----5:R1:W5:Y:S02]  /*55f0*/  @P3 LDG.E R98, desc[UR46][R4.64] ;  /* 0x0000002e04623981 */ /* 0x020364000c1e1900 */
[----:B-1----:R-:W3:Y:S02]  /*5600*/  @!P3 LDC R98, c[0x0][0x8a0] ;  /* 0x00022800ff62bb82 */ /* 0x002ee40000000800 */
.L_x_82:
[----:B--2--5:R-:W-:Y:S01]  /*5610*/  @P0 FSETP.NEU.AND P4, PT, R101, RZ, PT ;  /* 0x000000ff6500020b */ /* 0x024fe20003f8d000 */
[----:B------:R-:W-:Y:S01]  /*5620*/  IMAD.U32 R3, RZ, RZ, UR4 ;  /* 0x00000004ff037e24 */ /* 0x000fe2000f8e00ff */
[----:B------:R-:W-:Y:S01]  /*5630*/  @P0 LOP3.LUT P3, RZ, R206, 0xff, RZ, 0xc0, !PT ;  /* 0x000000ffceff0812 */ /* 0x000fe2000786c0ff */
[----:B------:R-:W-:Y:S01]  /*5640*/  BSSY B1, `(.L_x_83) ;  /* 0x0000058000017945 */ /* 0x000fe20003800000 */
[----:B------:R-:W-:Y:S02]  /*5650*/  @P0 SEL R4, RZ, 0xffffffff, P4 ;  /* 0xffffffffff040807 */ /* 0x000fe40002000000 */
[----:B------:R-:W-:Y:S02]  /*5660*/  CS2R R182, SRZ ;  /* 0x0000000000b67805 */ /* 0x000fe4000001ff00 */
[----:B------:R-:W-:Y:S02]  /*5670*/  LEA R160, R96, UR40, 0x3 ;  /* 0x0000002860a07c11 */ /* 0x000fe4000f8e18ff */
[----:B------:R-:W-:Y:S02]  /*5680*/  CS2R R180, SRZ ;  /* 0x0000000000b47805 */ /* 0x000fe4000001ff00 */
[----:B------:R-:W-:Y:S02]  /*5690*/  @P1 SEL R4, R3, R4, !P3 ;  /* 0x0000000403041207 */ /* 0x000fe40005800000 */
[----:B------:R-:W-:Y:S02]  /*56a0*/  CS2R R174, SRZ ;  /* 0x0000000000ae7805 */ /* 0x000fe4000001ff00 */
[----:B------:R-:W-:Y:S02]  /*56b0*/  LOP3.LUT R3, R216, 0x1, RZ, 0x3c, !PT ;  /* 0x00000001d8037812 */ /* 0x000fe400078e3cff */
[----:B------:R-:W-:Y:S02]  /*56c0*/  CS2R R172, SRZ ;  /* 0x0000000000ac7805 */ /* 0x000fe4000001ff00 */
[----:B------:R-:W-:Y:S02]  /*56d0*/  @P0 LOP3.LUT R4, R4, 0x1, RZ, 0xc0, !PT ;  /* 0x0000000104040812 */ /* 0x000fe400078ec0ff */
[----:B------:R-:W-:Y:S02]  /*56e0*/  CS2R R166, SRZ ;  /* 0x0000000000a67805 */ /* 0x000fe4000001ff00 */
[----:B------:R-:W-:Y:S02]  /*56f0*/  SHF.L.U32 R9, R215, 0x1f, RZ ;  /* 0x0000001fd7097819 */ /* 0x000fe400000006ff */
[----:B------:R-:W-:Y:S02]  /*5700*/  CS2R R164, SRZ ;  /* 0x0000000000a47805 */ /* 0x000fe4000001ff00 */
[----:B------:R-:W-:Y:S01]  /*5710*/  ISETP.NE.U32.OR P5, PT, R4, 0x1, !P0 ;  /* 0x000000010400780c */ /* 0x000fe200047a5470 */
[----:B------:R-:W-:Y:S01]  /*5720*/  IMAD.U32 R4, RZ, RZ, UR42 ;  /* 0x0000002aff047e24 */ /* 0x000fe2000f8e00ff */
[----:B------:R-:W-:Y:S02]  /*5730*/  PLOP3.LUT P4, PT, PT, PT, PT, 0x8, 0x80 ;  /* 0x000000000080781c */ /* 0x000fe40003f8e170 */
[----:B------:R-:W-:Y:S02]  /*5740*/  CS2R R158, SRZ ;  /* 0x00000000009e7805 */ /* 0x000fe4000001ff00 */
[----:B------:R-:W-:Y:S02]  /*5750*/  P2R R221, PR, RZ, 0x20 ;  /* 0x00000020ffdd7803 */ /* 0x000fe40000000000 */
[----:B------:R-:W-:Y:S02]  /*5760*/  CS2R R156, SRZ ;  /* 0x00000000009c7805 */ /* 0x000fe4000001ff00 */
[----:B------:R-:W-:Y:S02]  /*5770*/  LEA R0, R4, UR40, 0x3 ;  /* 0x0000002804007c11 */ /* 0x000fe4000f8e18ff */
[----:B------:R-:W-:Y:S02]  /*5780*/  CS2R R150, SRZ ;  /* 0x0000000000967805 */ /* 0x000fe4000001ff00 */
[----:B------:R-:W-:Y:S02]  /*5790*/  CS2R R148, SRZ ;  /* 0x0000000000947805 */ /* 0x000fe4000001ff00 */
[----:B------:R-:W-:Y:S02]  /*57a0*/  CS2R R142, SRZ ;  /* 0x00000000008e7805 */ /* 0x000fe4000001ff00 */
[----:B------:R-:W-:Y:S02]  /*57b0*/  CS2R R140, SRZ ;  /* 0x00000000008c7805 */ /* 0x000fe4000001ff00 */
[----:B------:R-:W-:Y:S02]  /*57c0*/  CS2R R134, SRZ ;  /* 0x0000000000867805 */ /* 0x000fe4000001ff00 */
[----:B------:R-:W-:Y:S02]  /*57d0*/  CS2R R132, SRZ ;  /* 0x0000000000847805 */ /* 0x000fe4000001ff00 */
[----:B------:R-:W-:Y:S02]  /*57e0*/  @P5 SHF.L.U32 R5, R3, 0x1f, RZ ;  /* 0x0000001f03055819 */ /* 0x000fe400000006ff */
[----:B------:R-:W-:Y:S02]  /*57f0*/  CS2R R126, SRZ ;  /* 0x00000000007e7805 */ /* 0x000fe4000001ff00 */
[----:B------:R-:W-:Y:S02]  /*5800*/  CS2R R124, SRZ ;  /* 0x00000000007c7805 */ /* 0x000fe4000001ff00 */
[----:B------:R-:W-:Y:S01]  /*5810*/  CS2R R118, SRZ ;  /* 0x0000000000767805 */ /* 0x000fe2000001ff00 */
[----:B------:R-:W1:Y:S01]  /*5820*/  @P5 SYNCS.PHASECHK.TRANS64.TRYWAIT P0, [R0+URZ+0x30], R5 ;  /* 0x00003005000055a7 */ /* 0x000e6200080011ff */
[----:B------:R-:W-:Y:S02]  /*5830*/  CS2R R116, SRZ ;  /* 0x0000000000747805 */ /* 0x000fe4000001ff00 */
[----:B------:R-:W-:Y:S02]  /*5840*/  CS2R R110, SRZ ;  /* 0x00000000006e7805 */ /* 0x000fe4000001ff00 */
[----:B------:R-:W-:Y:S01]  /*5850*/  CS2R R108, SRZ ;  /* 0x00000000006c7805 */ /* 0x000fe2000001ff00 */
[----:B------:R2:W4:Y:S01]  /*5860*/  SYNCS.PHASECHK.TRANS64.TRYWAIT P3, [R160+URZ+0x80], R9 ;  /* 0x00008009a00075a7 */ /* 0x00052200080611ff */
[----:B-1----:R-:W-:Y:S01]  /*5870*/  @P5 PLOP3.LUT P4, PT, P0, PT, PT, 0x8, 0x80 ;  /* 0x000000000080581c */ /* 0x002fe2000078e170 */
[----:B------:R-:W-:Y:S01]  /*5880*/  @!UPT UIADD3 URZ, UPT, UPT, URZ, URZ, URZ ;  /* 0x000000fffffff290 */ /* 0x000fe2000fffe0ff */
[----:B--2---:R-:W-:Y:S11]  /*5890*/  @!P5 BRA `(.L_x_84) ;  /* 0x0000000000c8d947 */ /* 0x004ff60003800000 */
[----:B------:R-:W-:Y:S01]  /*58a0*/  ISETP.NE.U32.AND P0, PT, RZ, UR38, PT ;  /* 0x00000026ff007c0c */ /* 0x000fe2000bf05070 */
[----:B------:R-:W-:Y:S01]  /*58b0*/  BSSY B0, `(.L_x_85) ;  /* 0x000000d000007945 */ /* 0x000fe20003800000 */
[----:B------:R-:W-:Y:S02]  /*58c0*/  FSETP.NEU.AND P1, PT, R101, RZ, PT ;  /* 0x000000ff6500720b */ /* 0x000fe40003f2d000 */
[----:B------:R-:W-:Y:S02]  /*58d0*/  ISETP.NE.AND.EX P0, PT, RZ, UR39, PT, P0 ;  /* 0x00000027ff007c0c */ /* 0x000fe4000bf05300 */
[----:B------:R-:W-:Y:S02]  /*58e0*/  SEL R4, RZ, 0xffffffff, P1 ;  /* 0xffffffffff047807 */ /* 0x000fe40000800000 */
[----:B------:R-:W-:Y:S02]  /*58f0*/  LOP3.LUT P1, RZ, R206, 0xff, RZ, 0xc0, !PT ;  /* 0x000000ffceff7812 */ /* 0x000fe4000782c0ff */
[----:B------:R-:W-:Y:S04]  /*5900*/  SEL R5, RZ, 0xffffffff, P0 ;  /* 0xffffffffff057807 */ /* 0x000fe80000000000 */
[----:B------:R-:W-:Y:S01]  /*5910*/  @P2 SEL R4, R5, R4, !P1 ;  /* 0x0000000405042207 */ /* 0x000fe20004800000 */
[----:B------:R-:W-:Y:S03]  /*5920*/  IMAD.U32 R5, RZ, RZ, UR42 ;  /* 0x0000002aff057e24 */ /* 0x000fe6000f8e00ff */
[----:B------:R-:W-:Y:S01]  /*5930*/  LOP3.LUT R4, R4, 0x1, RZ, 0xc0, !PT ;  /* 0x0000000104047812 */ /* 0x000fe200078ec0ff */
[----:B------:R-:W-:Y:S06]  /*5940*/  @!P4 BRA `(.L_x_86) ;  /* 0x00000000000cc947 */ /* 0x000fec0003800000 */
[----:B------:R-:W-:Y:S04]  /*5950*/  SHF.L.U32 R3, R3, 0x1f, RZ ;  /* 0x0000001f03037819 */ /* 0x000fe800000006ff */
[----:B------:R-:W1:Y:S02]  /*5960*/  SYNCS.PHASECHK.TRANS64.TRYWAIT P0, [R0+URZ+0x30], R3 ;  /* 0x00003003000075a7 */ /* 0x000e6400080011ff */
[----:B-1----:R-:W-:Y:S05]  /*5970*/  @!P0 BRA `(.L_x_87) ;  /* 0x0000002800b88947 */ /* 0x002fea0003800000 */
.L_x_86:
[----:B------:R-:W-:Y:S05]  /*5980*/  BSYNC B0 ;  /* 0x0000000000007941 */ /* 0x000fea0003800000 */
.L_x_85:
[----:B------:R-:W-:Y:S02]  /*5990*/  ISETP.NE.U32.AND P0, PT, R4, 0x1, PT ;  /* 0x000000010400780c */ /* 0x000fe40003f05070 */
[----:B------:R-:W-:Y:S02]  /*59a0*/  CS2R R110, SRZ ;  /* 0x00000000006e7805 */ /* 0x000fe4000001ff00 */
        /* <DEDUP_REMOVED lines=10> */
[----:B------:R-:W-:Y:S01]  /*5a50*/  CS2R R116, SRZ ;  /* 0x0000000000747805 */ /* 0x000fe2000001ff00 */
[----:B-1----:R-:W-:Y:S01]  /*5a60*/  @P0 IMAD R0, R5, 0x2800, R210 ;  /* 0x0000280005000824 */ /* 0x002fe200078e02d2 */
[----:B------:R-:W-:Y:S02]  /*5a70*/  CS2R R134, SRZ ;  /* 0x0000000000867805 */ /* 0x000fe4000001ff00 */
[----:B------:R-:W-:Y:S02]  /*5a80*/  CS2R R132, SRZ ;  /* 0x0000000000847805 */ /* 0x000fe4000001ff00 */
[----:B------:R-:W-:Y:S02]  /*5a90*/  CS2R R150, SRZ ;  /* 0x0000000000967805 */ /* 0x000fe4000001ff00 */
[----:B------:R-:W-:Y:S02]  /*5aa0*/  CS2R R148, SRZ ;  /* 0x0000000000947805 */ /* 0x000fe4000001ff00 */
[----:B------:R-:W-:Y:S02]  /*5ab0*/  @P0 LEA R4, R0, UR40, 0x1 ;  /* 0x0000002800040c11 */ /* 0x000fe4000f8e08ff */
[----:B------:R-:W-:Y:S02]  /*5ac0*/  CS2R R166, SRZ ;  /* 0x0000000000a67805 */ /* 0x000fe4000001ff00 */
[----:B------:R-:W-:Y:S01]  /*5ad0*/  CS2R R164, SRZ ;  /* 0x0000000000a47805 */ /* 0x000fe2000001ff00 */
[----:B------:R-:W-:Y:S01]  /*5ae0*/  IMAD.MOV.U32 R182, RZ, RZ, RZ ;  /* 0x000000ffffb67224 */ /* 0x000fe200078e00ff */
[----:B------:R-:W-:Y:S01]  /*5af0*/  CS2R R180, SRZ ;  /* 0x0000000000b47805 */ /* 0x000fe2000001ff00 */
[----:B------:R-:W-:Y:S01]  /*5b00*/  @P0 IMAD R0, R217, 0x2, R4 ;  /* 0x00000002d9000824 */ /* 0x000fe200078e0204 */
[----:B------:R-:W-:Y:S05]  /*5b10*/  @P0 WARPSYNC.ALL ;  /* 0x0000000000000948 */ /* 0x000fea0003800000 */
[----:B------:R1:W2:Y:S04]  /*5b20*/  @P0 LDSM.16.M88.4 R108, [R4+0x200] ;  /* 0x00020000046c083b */ /* 0x0002a80000000200 */
[----:B------:R1:W1:Y:S04]  /*5b30*/  @P0 LDSM.16.M88.4 R124, [R4+0x1200] ;  /* 0x00120000047c083b */ /* 0x0002680000000200 */
[----:B------:R1:W1:Y:S04]  /*5b40*/  @P0 LDSM.16.M88.4 R140, [R4+0x2200] ;  /* 0x00220000048c083b */ /* 0x0002680000000200 */
[----:B------:R1:W1:Y:S04]  /*5b50*/  @P0 LDSM.16.M88.4 R156, [R4+0x3200] ;  /* 0x00320000049c083b */ /* 0x0002680000000200 */
[----:B------:R1:W1:Y:S04]  /*5b60*/  @P0 LDSM.16.M88.4 R172, [R4+0x4200] ;  /* 0x0042000004ac083b */ /* 0x0002680000000200 */
[----:B------:R1:W1:Y:S04]  /*5b70*/  @P0 LDSM.16.M88.4 R116, [R0+0x200] ;  /* 0x000200000074083b */ /* 0x0002680000000200 */
[----:B------:R1:W1:Y:S04]  /*5b80*/  @P0 LDSM.16.M88.4 R132, [R0+0x1200] ;  /* 0x001200000084083b */ /* 0x0002680000000200 */
[----:B------:R1:W1:Y:S04]  /*5b90*/  @P0 LDSM.16.M88.4 R148, [R0+0x2200] ;  /* 0x002200000094083b */ /* 0x0002680000000200 */
[----:B------:R1:W1:Y:S04]  /*5ba0*/  @P0 LDSM.16.M88.4 R164, [R0+0x3200] ;  /* 0x0032000000a4083b */ /* 0x0002680000000200 */
[----:B------:R1:W1:Y:S02]  /*5bb0*/  @P0 LDSM.16.M88.4 R180, [R0+0x4200] ;  /* 0x0042000000b4083b */ /* 0x0002640000000200 */
.L_x_84:
[----:B------:R-:W-:Y:S05]  /*5bc0*/  BSYNC B1 ;  /* 0x0000000000017941 */ /* 0x000fea0003800000 */
.L_x_83:
[----:B-1----:R-:W-:Y:S04]  /*5bd0*/  LEA.HI R0, R96, R96, RZ, 0x1 ;  /* 0x0000006060007211 */ /* 0x002fe800078f08ff */
[----:B------:R-:W-:Y:S02]  /*5be0*/  SHF.R.U32.HI R7, RZ, 0x1, R0 ;  /* 0x00000001ff077819 */ /* 0x000fe40000011600 */
[----:B------:R-:W-:Y:S03]  /*5bf0*/  LOP3.LUT R5, R0, 0xffe, RZ, 0xc0, !PT ;  /* 0x00000ffe00057812 */ /* 0x000fe600078ec0ff */
[----:B------:R-:W-:Y:S02]  /*5c00*/  IMAD R3, R7, 0xa0, R2 ;  /* 0x000000a007037824 */ /* 0x000fe400078e0202 */
[----:B------:R-:W-:Y:S04]  /*5c10*/  IMAD.IADD R0, R96, 0x1, -R5 ;  /* 0x0000000160007824 */ /* 0x000fe800078e0a05 */
[----:B------:R-:W-:Y:S05]  /*5c20*/  IMAD R99, R0, 0x100000, R3 ;  /* 0x0010000000637824 */ /* 0x000fea00078e0203 */
[----:B------:R-:W-:Y:S04]  /*5c30*/  SHF.R.U32.HI R4, RZ, 0x15, R99 ;  /* 0x00000015ff047819 */ /* 0x000fe80000011663 */
[----:B------:R-:W-:Y:S01]  /*5c40*/  LOP3.LUT P0, RZ, R4, 0x3, R211, 0x48, !PT ;  /* 0x0000000304ff7812 */ /* 0x000fe200078048d3 */
[----:B------:R-:W-:Y:S01]  /*5c50*/  @!UPT UIADD3 URZ, UPT, UPT, URZ, URZ, URZ ;  /* 0x000000fffffff290 */ /* 0x000fe2000fffe0ff */
[----:B----4-:R-:W-:Y:S11]  /*5c60*/  @P3 BRA `(.L_x_88) ;  /* 0x0000000000083947 */ /* 0x010ff60003800000 */
[----:B------:R-:W1:Y:S02]  /*5c70*/  SYNCS.PHASECHK.TRANS64.TRYWAIT P1, [R160+URZ+0x80], R9 ;  /* 0x00008009a00075a7 */ /* 0x000e6400080211ff */
[----:B-1----:R-:W-:Y:S05]  /*5c80*/  @!P1 BRA `(.L_x_89) ;  /* 0x0000002800089947 */ /* 0x002fea0003800000 */
.L_x_88:
[----:B------:R-:W-:Y:S05]  /*5c90*/  @!P0 BRA `(.L_x_90) ;  /* 0x0000000000408947 */ /* 0x000fea0003800000 */
[----:B------:R-:W4:Y:S01]  /*5ca0*/  LDCU.64 UR8, c[0x4][0x70] ;  /* 0x01000e00ff0877ac */ /* 0x000f220008000a00 */
[----:B------:R-:W-:Y:S01]  /*5cb0*/  MOV R15, 0x0 ;  /* 0x00000000000f7802 */ /* 0x000fe20000000f00 */
[----:B------:R-:W-:Y:S02]  /*5cc0*/  HFMA2 R12, -RZ, RZ, 0, 5.9604644775390625e-08 ;  /* 0x00000001ff0c7431 */ /* 0x000fe400000001ff */
[----:B------:R-:W-:Y:S02]  /*5cd0*/  IMAD.MOV.U32 R8, RZ, RZ, 0x192 ;  /* 0x00000192ff087424 */ /* 0x000fe400078e00ff */
[----:B------:R-:W-:Y:S01]  /*5ce0*/  IMAD.MOV.U32 R13, RZ, RZ, RZ ;  /* 0x000000ffff0d7224 */ /* 0x000fe200078e00ff */
[----:B------:R-:W5:Y:S01]  /*5cf0*/  LDCU.64 UR6, c[0x4][0x78] ;  /* 0x01000f00ff0677ac */ /* 0x000f620008000a00 */
[----:B------:R-:W1:Y:S01]  /*5d00*/  LDC.64 R14, c[0x4][R15] ;  /* 0x010000000f0e7b82 */ /* 0x000e620000000a00 */
[----:B------:R-:W2:Y:S01]  /*5d10*/  LDCU.64 UR4, c[0x4][0x10] ;  /* 0x01000200ff0477ac */ /* 0x000ea20008000a00 */
[----:B----4-:R-:W-:Y:S01]  /*5d20*/  MOV R5, UR9 ;  /* 0x0000000900057c02 */ /* 0x010fe20008000f00 */
[----:B------:R-:W-:Y:S01]  /*5d30*/  IMAD.U32 R4, RZ, RZ, UR8 ;  /* 0x00000008ff047e24 */ /* 0x000fe2000f8e00ff */
[----:B-----5:R-:W-:Y:S01]  /*5d40*/  MOV R7, UR7 ;  /* 0x0000000700077c02 */ /* 0x020fe20008000f00 */
[----:B------:R-:W-:Y:S01]  /*5d50*/  IMAD.U32 R6, RZ, RZ, UR6 ;  /* 0x00000006ff067e24 */ /* 0x000fe2000f8e00ff */
[----:B--2---:R-:W-:Y:S01]  /*5d60*/  MOV R11, UR5 ;  /* 0x00000005000b7c02 */ /* 0x004fe20008000f00 */
[----:B------:R-:W-:Y:S02]  /*5d70*/  IMAD.U32 R10, RZ, RZ, UR4 ;  /* 0x00000004ff0a7e24 */ /* 0x000fe4000f8e00ff */
[----:B------:R-:W-:Y:S07]  /*5d80*/  LEPC R20, `(.L_x_90) ;  /* 0x000000001014794e */ /* 0x000fee0000000000 */
[----:B-1-3--:R-:W-:Y:S05]  /*5d90*/  CALL.ABS.NOINC R14 ;  /* 0x000000000e007343 */ /* 0x00afea0003c00000 */
.L_x_90:
[----:B------:R-:W-:Y:S05]  /*5da0*/  WARPSYNC.ALL ;  /* 0x0000000000007948 */ /* 0x000fea0003800000 */
[C---:B------:R-:W-:Y:S01]  /*5db0*/  R2UR UR4, R99.reuse ;  /* 0x00000000630472ca */ /* 0x040fe200000e0000 */
[----:B------:R-:W-:Y:S05]  /*5dc0*/  VIADD R0, R99, 0x20 ;  /* 0x0000002063007836 */ /* 0x000fea0000000000 */
[----:B------:R-:W-:Y:S04]  /*5dd0*/  SHF.R.U32.HI R0, RZ, 0x15, R0 ;  /* 0x00000015ff007819 */ /* 0x000fe80000011600 */
[----:B------:R-:W-:Y:S03]  /*5de0*/  LOP3.LUT P0, RZ, R0, 0x3, R211, 0x48, !PT ;  /* 0x0000000300ff7812 */ /* 0x000fe600078048d3 */
[----:B------:R-:W4:Y:S10]  /*5df0*/  LDTM.16dp256bit.x4 R72, tmem[UR4] ;  /* 0x00000004004879ee */ /* 0x000f340008120000 */
[----:B----4-:R-:W-:Y:S05]  /*5e00*/  @!P0 BRA `(.L_x_91) ;  /* 0x0000000000408947 */ /* 0x010fea0003800000 */
        /* <DEDUP_REMOVED lines=16> */
.L_x_91:
[----:B------:R-:W-:Y:S05]  /*5f10*/  WARPSYNC.ALL ;  /* 0x0000000000007948 */ /* 0x000fea0003800000 */
[C---:B------:R-:W-:Y:S01]  /*5f20*/  R2UR UR4, R99.reuse ;  /* 0x00000000630472ca */ /* 0x040fe200000e0000 */
[----:B------:R-:W-:Y:S05]  /*5f30*/  VIADD R0, R99, 0x40 ;  /* 0x0000004063007836 */ /* 0x000fea0000000000 */
[----:B------:R-:W-:Y:S04]  /*5f40*/  SHF.R.U32.HI R0, RZ, 0x15, R0 ;  /* 0x00000015ff007819 */ /* 0x000fe80000011600 */
[----:B------:R-:W-:Y:S03]  /*5f50*/  LOP3.LUT P0, RZ, R0, 0x3, R211, 0x48, !PT ;  /* 0x0000000300ff7812 */ /* 0x000fe600078048d3 */
[----:B------:R-:W4:Y:S10]  /*5f60*/  LDTM.16dp256bit.x4 R56, tmem[UR4+0x20] ;  /* 0x00002004003879ee */ /* 0x000f340008120000 */
        /* <DEDUP_REMOVED lines=17> */
.L_x_92:
        /* <DEDUP_REMOVED lines=23> */
.L_x_93:
        /* <DEDUP_REMOVED lines=23> */
.L_x_94:
[----:B------:R-:W-:Y:S01]  /*6360*/  ISETP.NE.AND P0, PT, R218, RZ, PT ;  /* 0x000000ffda00720c */ /* 0x000fe20003f05270 */
[----:B------:R-:W-:Y:S05]  /*6370*/  WARPSYNC.ALL ;  /* 0x0000000000007948 */ /* 0x000fea0003800000 */
[--C-:B--2---:R-:W-:Y:S01]  /*6380*/  HADD2.F32 R100, -RZ, R108.reuse.H0_H0 ;  /* 0x2000006cff647230 */ /* 0x104fe20000004100 */
[----:B------:R-:W-:Y:S01]  /*6390*/  R2UR UR5, R160 ;  /* 0x00000000a00572ca */ /* 0x000fe200000e0000 */
[----:B------:R-:W-:Y:S01]  /*63a0*/  HADD2.F32 R102, -RZ, R108.H1_H1 ;  /* 0x3000006cff667230 */ /* 0x000fe20000004100 */
[----:B------:R-:W-:Y:S01]  /*63b0*/  R2UR UR4, R99 ;  /* 0x00000000630472ca */ /* 0x000fe200000e0000 */
[--C-:B------:R-:W-:Y:S02]  /*63c0*/  HADD2.F32 R107, -RZ, R111.reuse.H0_H0 ;  /* 0x2000006fff6b7230 */ /* 0x100fe40000004100 */
[C---:B---3--:R-:W-:Y:S01]  /*63d0*/  FMUL R0, R98.reuse, R72 ;  /* 0x0000004862007220 */ /* 0x048fe20000400000 */
[----:B------:R-:W-:Y:S02]  /*63e0*/  HADD2.F32 R108, -RZ, R111.H1_H1 ;  /* 0x3000006fff6c7230 */ /* 0x000fe40000004100 */
[C---:B------:R-:W-:Y:S01]  /*63f0*/  FMUL R3, R98.reuse, R73 ;  /* 0x0000004962037220 */ /* 0x040fe20000400000 */
[--C-:B------:R-:W-:Y:S02]  /*6400*/  HADD2.F32 R111, -RZ, R117.reuse.H0_H0 ;  /* 0x20000075ff6f7230 */ /* 0x100fe40000004100 */
[C---:B------:R-:W-:Y:S01]  /*6410*/  FFMA R0, R101.reuse, R100, R0 ;  /* 0x0000006465007223 */ /* 0x040fe20000000000 */
[----:B------:R-:W-:Y:S02]  /*6420*/  HADD2.F32 R112, -RZ, R117.H1_H1 ;  /* 0x30000075ff707230 */ /* 0x000fe40000004100 */
[----:B------:R-:W-:Y:S01]  /*6430*/  FFMA R3, R101, R102, R3 ;  /* 0x0000006665037223 */ /* 0x000fe20000000003 */
[--C-:B------:R-:W-:Y:S02]  /*6440*/  HADD2.F32 R113, -RZ, R118.reuse.H0_H0 ;  /* 0x20000076ff717230 */ /* 0x100fe40000004100 */
[C---:B------:R-:W-:Y:S01]  /*6450*/  FMUL R20, R98.reuse, R74 ;  /* 0x0000004a62147220 */ /* 0x040fe20000400000 */
[----:B------:R-:W-:Y:S01]  /*6460*/  HADD2.F32 R114, -RZ, R118.H1_H1 ;  /* 0x30000076ff727230 */ /* 0x000fe20000004100 */
[----:B------:R-:W-:Y:S01]  /*6470*/  UIADD3 UR5, UPT, UPT, UR5, 0xa0, URZ ;  /* 0x000000a005057890 */ /* 0x000fe2000fffe0ff */
[--C-:B------:R-:W-:Y:S01]  /*6480*/  HADD2.F32 R117, -RZ, R124.reuse.H0_H0 ;  /* 0x2000007cff757230 */ /* 0x100fe20000004100 */
[----:B-1----:R-:W1:Y:S01]  /*6490*/  LDTM.16dp256bit.x4 R4, tmem[UR4+0x80] ;  /* 0x00008004000479ee */ /* 0x002e620008120000 */
[----:B------:R-:W-:Y:S01]  /*64a0*/  HADD2.F32 R118, -RZ, R124.H1_H1 ;  /* 0x3000007cff767230 */ /* 0x000fe20000004100 */
[----:B------:R-:W-:Y:S01]  /*64b0*/  NOP ;  /* 0x0000000000007918 */ /* 0x000fe20000000000 */
[--C-:B------:R-:W-:Y:S01]  /*64c0*/  HADD2.F32 R123, -RZ, R127.reuse.H0_H0 ;  /* 0x2000007fff7b7230 */ /* 0x100fe20000004100 */
[----:B------:R-:W-:Y:S01]  /*64d0*/  UPRMT UR5, UR37, 0x654, UR5 ;  /* 0x0000065425057896 */ /* 0x000fe20008000005 */
[----:B------:R-:W-:Y:S01]  /*64e0*/  HADD2.F32 R124, -RZ, R127.H1_H1 ;  /* 0x3000007fff7c7230 */ /* 0x000fe20000004100 */
[----:B------:R-:W-:Y:S01]  /*64f0*/  F2FP.F16.F32.PACK_AB R196, R3, R0 ;  /* 0x0000000003c4723e */ /* 0x000fe200000000ff */
[--C-:B------:R-:W-:Y:S02]  /*6500*/  HADD2.F32 R127, -RZ, R133.reuse.H0_H0 ;  /* 0x20000085ff7f7230 */ /* 0x100fe40000004100 */
[C---:B------:R-:W-:Y:S01]  /*6510*/  FMUL R21, R98.reuse, R75 ;  /* 0x0000004b62157220 */ /* 0x040fe20000400000 */
[----:B------:R-:W-:Y:S02]  /*6520*/  HADD2.F32 R128, -RZ, R133.H1_H1 ;  /* 0x30000085ff807230 */ /* 0x000fe40000004100 */
[C---:B------:R-:W-:Y:S01]  /*6530*/  FMUL R22, R98.reuse, R76 ;  /* 0x0000004c62167220 */ /* 0x040fe20000400000 */
[--C-:B------:R-:W-:Y:S02]  /*6540*/  HADD2.F32 R129, -RZ, R134.reuse.H0_H0 ;  /* 0x20000086ff817230 */ /* 0x100fe40000004100 */
[C---:B------:R-:W-:Y:S01]  /*6550*/  FMUL R23, R98.reuse, R77 ;  /* 0x0000004d62177220 */ /* 0x040fe20000400000 */
[----:B------:R-:W-:Y:S01]  /*6560*/  HADD2.F32 R130, -RZ, R134.H1_H1 ;  /* 0x30000086ff827230 */ /* 0x000fe20000004100 */
[----:B-1----:R-:W-:Y:S01]  /*6570*/  SYNCS.ARRIVE.TRANS64.RED.A1T0 RZ, [UR5], RZ ;  /* 0x000000ffffff79a7 */ /* 0x002fe20008100405 */
[--C-:B------:R-:W-:Y:S02]  /*6580*/  HADD2.F32 R133, -RZ, R140.reuse.H0_H0 ;  /* 0x2000008cff857230 */ /* 0x100fe40000004100 */
[C---:B------:R-:W-:Y:S01]  /*6590*/  FMUL R72, R98.reuse, R78 ;  /* 0x0000004e62487220 */ /* 0x040fe20000400000 */
[----:B------:R-:W-:Y:S02]  /*65a0*/  HADD2.F32 R134, -RZ, R140.H1_H1 ;  /* 0x3000008cff867230 */ /* 0x000fe40000004100 */
[C---:B------:R-:W-:Y:S01]  /*65b0*/  FMUL R73, R98.reuse, R79 ;  /* 0x0000004f62497220 */ /* 0x040fe20000400000 */
        /* <DEDUP_REMOVED lines=16> */
[----:B------:R-:W-:Y:S02]  /*66c0*/  HADD2.F32 R103, -RZ, R109.H0_H0 ;  /* 0x2000006dff677230 */ /* 0x000fe40000004100 */
[C---:B------:R-:W-:Y:S01]  /*66d0*/  FMUL R56, R98.reuse, R56 ;  /* 0x0000003862387220 */ /* 0x040fe20000400000 */
[--C-:B------:R-:W-:Y:S02]  /*66e0*/  HADD2.F32 R155, -RZ, R159.reuse.H0_H0 ;  /* 0x2000009fff9b7230 */ /* 0x100fe40000004100 */
[C---:B------:R-:W-:Y:S01]  /*66f0*/  FMUL R57, R98.reuse, R57 ;  /* 0x0000003962397220 */ /* 0x040fe20000400000 */
[----:B------:R-:W-:Y:S02]  /*6700*/  HADD2.F32 R156, -RZ, R159.H1_H1 ;  /* 0x3000009fff9c7230 */ /* 0x000fe40000004100 */
[C---:B------:R-:W-:Y:S01]  /*6710*/  FFMA R20, R101.reuse, R103, R20 ;  /* 0x0000006765147223 */ /* 0x040fe20000000014 */
[----:B------:R-:W-:Y:S02]  /*6720*/  HADD2.F32 R160, -RZ, R165.H1_H1 ;  /* 0x300000a5ffa07230 */ /* 0x000fe40000004100 */
[C---:B------:R-:W-:Y:S01]  /*6730*/  FMUL R58, R98.reuse, R58 ;  /* 0x0000003a623a7220 */ /* 0x040fe20000400000 */
[--C-:B------:R-:W-:Y:S02]  /*6740*/  HADD2.F32 R161, -RZ, R166.reuse.H0_H0 ;  /* 0x200000a6ffa17230 */ /* 0x100fe40000004100 */
[C---:B------:R-:W-:Y:S01]  /*6750*/  FMUL R59, R98.reuse, R59 ;  /* 0x0000003b623b7220 */ /* 0x040fe20000400000 */
[----:B------:R-:W-:Y:S02]  /*6760*/  HADD2.F32 R162, -RZ, R166.H1_H1 ;  /* 0x300000a6ffa27230 */ /* 0x000fe40000004100 */
[C---:B------:R-:W-:Y:S01]  /*6770*/  FMUL R60, R98.reuse, R60 ;  /* 0x0000003c623c7220 */ /* 0x040fe20000400000 */
[----:B------:R-:W-:Y:S02]  /*6780*/  HADD2.F32 R104, -RZ, R109.H1_H1 ;  /* 0x3000006dff687230 */ /* 0x000fe40000004100 */
[C---:B------:R-:W-:Y:S01]  /*6790*/  FMUL R61, R98.reuse, R61 ;  /* 0x0000003d623d7220 */ /* 0x040fe20000400000 */
[----:B------:R-:W-:Y:S02]  /*67a0*/  HADD2.F32 R159, -RZ, R165.H0_H0 ;  /* 0x200000a5ff9f7230 */ /* 0x000fe40000004100 */
[C---:B------:R-:W-:Y:S01]  /*67b0*/  FMUL R62, R98.reuse, R62 ;  /* 0x0000003e623e7220 */ /* 0x040fe20000400000 */
[----:B------:R-:W-:Y:S02]  /*67c0*/  HADD2.F32 R105, -RZ, R110.H0_H0 ;  /* 0x2000006eff697230 */ /* 0x000fe40000004100 */
[C---:B------:R-:W-:Y:S01]  /*67d0*/  FFMA R21, R101.reuse, R104, R21 ;  /* 0x0000006865157223 */ /* 0x040fe20000000015 */
[--C-:B------:R-:W-:Y:S02]  /*67e0*/  HADD2.F32 R165, -RZ, R172.reuse.H0_H0 ;  /* 0x200000acffa57230 */ /* 0x100fe40000004100 */
[C---:B------:R-:W-:Y:S01]  /*67f0*/  FMUL R63, R98.reuse, R63 ;  /* 0x0000003f623f7220 */ /* 0x040fe20000400000 */
[----:B------:R-:W-:Y:S02]  /*6800*/  HADD2.F32 R166, -RZ, R172.H1_H1 ;  /* 0x300000acffa67230 */ /* 0x000fe40000004100 */
[----:B------:R-:W-:Y:S01]  /*6810*/  FFMA R22, R101, R105, R22 ;  /* 0x0000006965167223 */ /* 0x000fe20000000016 */
[--C-:B------:R-:W-:Y:S01]  /*6820*/  HADD2.F32 R171, -RZ, R175.reuse.H0_H0 ;  /* 0x200000afffab7230 */ /* 0x100fe20000004100 */
[----:B------:R-:W-:Y:S01]  /*6830*/  F2FP.F16.F32.PACK_AB R197, R21, R20 ;  /* 0x0000001415c5723e */ /* 0x000fe200000000ff */
[----:B------:R-:W-:Y:S02]  /*6840*/  HADD2.F32 R172, -RZ, R175.H1_H1 ;  /* 0x300000afffac7230 */ /* 0x000fe40000004100 */
[C---:B------:R-:W-:Y:S01]  /*6850*/  FMUL R64, R98.reuse, R64 ;  /* 0x0000004062407220 */ /* 0x040fe20000400000 */
[----:B------:R-:W-:Y:S02]  /*6860*/  HADD2.F32 R106, -RZ, R110.H1_H1 ;  /* 0x3000006eff6a7230 */ /* 0x000fe40000004100 */
[C---:B------:R-:W-:Y:S01]  /*6870*/  FMUL R65, R98.reuse, R65 ;  /* 0x0000004162417220 */ /* 0x040fe20000400000 */
[--C-:B------:R-:W-:Y:S02]  /*6880*/  HADD2.F32 R175, -RZ, R181.reuse.H0_H0 ;  /* 0x200000b5ffaf7230 */ /* 0x100fe40000004100 */
[C---:B------:R-:W-:Y:S01]  /*6890*/  FMUL R66, R98.reuse, R66 ;  /* 0x0000004262427220 */ /* 0x040fe20000400000 */
[----:B------:R-:W-:Y:S01]  /*68a0*/  HADD2.F32 R176, -RZ, R181.H1_H1 ;  /* 0x300000b5ffb07230 */ /* 0x000fe20000004100 */
[----:B------:R-:W-:Y:S01]  /*68b0*/  MOV R181, UR42 ;  /* 0x0000002a00b57c02 */ /* 0x000fe20008000f00 */
[C---:B------:R-:W-:Y:S01]  /*68c0*/  FFMA R23, R101.reuse, R106, R23 ;  /* 0x0000006a65177223 */ /* 0x040fe20000000017 */
[C---:B------:R-:W-:Y:S01]  /*68d0*/  FFMA R72, R101.reuse, R107, R72 ;  /* 0x0000006b65487223 */ /* 0x040fe20000000048 */
[----:B------:R-:W-:Y:S01]  /*68e0*/  FFMA R73, R101, R108, R73 ;  /* 0x0000006c65497223 */ /* 0x000fe20000000049 */
[--C-:B------:R-:W-:Y:S02]  /*68f0*/  HADD2.F32 R177, -RZ, R182.reuse.H0_H0 ;  /* 0x200000b6ffb17230 */ /* 0x100fe40000004100 */
[C---:B------:R-:W-:Y:S01]  /*6900*/  FMUL R67, R98.reuse, R67 ;  /* 0x0000004362437220 */ /* 0x040fe20000400000 */
[----:B------:R-:W-:Y:S01]  /*6910*/  IMAD R181, R181, 0x2800, R210 ;  /* 0x00002800b5b57824 */ /* 0x000fe200078e02d2 */
[----:B------:R-:W-:Y:S01]  /*6920*/  F2FP.F16.F32.PACK_AB R198, R23, R22 ;  /* 0x0000001617c6723e */ /* 0x000fe200000000ff */
[----:B------:R-:W-:Y:S01]  /*6930*/  HADD2.F32 R178, -RZ, R182.H1_H1 ;  /* 0x300000b6ffb27230 */ /* 0x000fe20000004100 */
[----:B------:R-:W-:Y:S01]  /*6940*/  F2FP.F16.F32.PACK_AB R199, R73, R72 ;  /* 0x0000004849c7723e */ /* 0x000fe200000000ff */
[--C-:B------:R-:W-:Y:S01]  /*6950*/  HADD2.F32 R109, -RZ, R116.reuse.H0_H0 ;  /* 0x20000074ff6d7230 */ /* 0x100fe20000004100 */
[----:B------:R-:W-:Y:S01]  /*6960*/  LEA R182, R181, UR40, 0x1 ;  /* 0x00000028b5b67c11 */ /* 0x000fe2000f8e08ff */
[----:B------:R-:W-:Y:S02]  /*6970*/  HADD2.F32 R110, -RZ, R116.H1_H1 ;  /* 0x30000074ff6e7230 */ /* 0x000fe40000004100 */
[C---:B------:R-:W-:Y:S01]  /*6980*/  FMUL R68, R98.reuse, R68 ;  /* 0x0000004462447220 */ /* 0x040fe20000400000 */
[----:B------:R-:W-:Y:S01]  /*6990*/  HADD2.F32 R163, -RZ, R167.H0_H0 ;  /* 0x200000a7ffa37230 */ /* 0x000fe20000004100 */
[----:B------:R-:W-:Y:S01]  /*69a0*/  LEA R181, R217, R182, 0x1 ;  /* 0x000000b6d9b57211 */ /* 0x000fe200078e08ff */
[----:B------:R1:W-:Y:S01]  /*69b0*/  STSM.16.M88.4 [R182+0x200], R196 ;  /* 0x000200c4b6007844 */ /* 0x0003e20000000200 */
[C---:B------:R-:W-:Y:S01]  /*69c0*/  FFMA R74, R101.reuse, R109, R74 ;  /* 0x0000006d654a7223 */ /* 0x040fe2000000004a */
[C---:B------:R-:W-:Y:S01]  /*69d0*/  FFMA R75, R101.reuse, R110, R75 ;  /* 0x0000006e654b7223 */ /* 0x040fe2000000004b */
[--C-:B------:R-:W-:Y:S02]  /*69e0*/  HADD2.F32 R115, -RZ, R119.reuse.H0_H0 ;  /* 0x20000077ff737230 */ /* 0x100fe40000004100 */
[C---:B------:R-:W-:Y:S01]  /*69f0*/  FFMA R76, R101.reuse, R111, R76 ;  /* 0x0000006f654c7223 */ /* 0x040fe2000000004c */
[----:B------:R-:W-:Y:S02]  /*6a00*/  HADD2.F32 R116, -RZ, R119.H1_H1 ;  /* 0x30000077ff747230 */ /* 0x000fe40000004100 */
[----:B------:R-:W-:Y:S01]  /*6a10*/  FFMA R77, R101, R112, R77 ;  /* 0x00000070654d7223 */ /* 0x000fe2000000004d */
[----:B------:R-:W-:Y:S01]  /*6a20*/  F2FP.F16.F32.PACK_AB R200, R75, R74 ;  /* 0x0000004a4bc8723e */ /* 0x000fe200000000ff */
[C---:B------:R-:W-:Y:S01]  /*6a30*/  FFMA R78, R101.reuse, R113, R78 ;  /* 0x00000071654e7223 */ /* 0x040fe2000000004e */
[----:B------:R-:W-:Y:S01]  /*6a40*/  FFMA R79, R101, R114, R79 ;  /* 0x00000072654f7223 */ /* 0x000fe2000000004f */
[--C-:B------:R-:W-:Y:S01]  /*6a50*/  HADD2.F32 R119, -RZ, R125.reuse.H0_H0 ;  /* 0x2000007dff777230 */ /* 0x100fe20000004100 */
[----:B------:R-:W-:Y:S01]  /*6a60*/  F2FP.F16.F32.PACK_AB R201, R77, R76 ;  /* 0x0000004c4dc9723e */ /* 0x000fe200000000ff */
[----:B------:R-:W-:Y:S01]  /*6a70*/  FFMA R80, R101, R115, R80 ;  /* 0x0000007365507223 */ /* 0x000fe20000000050 */
[----:B------:R-:W-:Y:S01]  /*6a80*/  HADD2.F32 R120, -RZ, R125.H1_H1 ;  /* 0x3000007dff787230 */ /* 0x000fe20000004100 */
[----:B------:R-:W-:Y:S01]  /*6a90*/  F2FP.F16.F32.PACK_AB R202, R79, R78 ;  /* 0x0000004e4fca723e */ /* 0x000fe200000000ff */
[C---:B------:R-:W-:Y:S01]  /*6aa0*/  FFMA R81, R101.reuse, R116, R81 ;  /* 0x0000007465517223 */ /* 0x040fe20000000051 */
[--C-:B------:R-:W-:Y:S02]  /*6ab0*/  HADD2.F32 R121, -RZ, R126.reuse.H0_H0 ;  /* 0x2000007eff797230 */ /* 0x100fe40000004100 */
[C---:B------:R-:W-:Y:S01]  /*6ac0*/  FFMA R56, R101.reuse, R117, R56 ;  /* 0x0000007565387223 */ /* 0x040fe20000000038 */
[----:B------:R-:W-:Y:S02]  /*6ad0*/  HADD2.F32 R122, -RZ, R126.H1_H1 ;  /* 0x3000007eff7a7230 */ /* 0x000fe40000004100 */
[----:B------:R-:W-:Y:S01]  /*6ae0*/  FFMA R57, R101, R118, R57 ;  /* 0x0000007665397223 */ /* 0x000fe20000000039 */
[----:B------:R-:W-:Y:S01]  /*6af0*/  F2FP.F16.F32.PACK_AB R203, R81, R80 ;  /* 0x0000005051cb723e */ /* 0x000fe200000000ff */
[C---:B------:R-:W-:Y:S01]  /*6b00*/  FFMA R58, R101.reuse, R119, R58 ;  /* 0x00000077653a7223 */ /* 0x040fe2000000003a */
[C---:B------:R-:W-:Y:S01]  /*6b10*/  FFMA R59, R101.reuse, R120, R59 ;  /* 0x00000078653b7223 */ /* 0x040fe2000000003b */
[C---:B------:R-:W-:Y:S01]  /*6b20*/  FFMA R60, R101.reuse, R121, R60 ;  /* 0x00000079653c7223 */ /* 0x040fe2000000003c */
[C---:B------:R-:W-:Y:S01]  /*6b30*/  FFMA R61, R101.reuse, R122, R61 ;  /* 0x0000007a653d7223 */ /* 0x040fe2000000003d */
[----:B------:R2:W-:Y:S01]  /*6b40*/  STSM.16.M88.4 [R181+0x200], R200 ;  /* 0x000200c8b5007844 */ /* 0x0005e20000000200 */
[C---:B------:R-:W-:Y:S01]  /*6b50*/  FFMA R62, R101.reuse, R123, R62 ;  /* 0x0000007b653e7223 */ /* 0x040fe2000000003e */
[----:B------:R-:W-:Y:S01]  /*6b60*/  FFMA R63, R101, R124, R63 ;  /* 0x0000007c653f7223 */ /* 0x000fe2000000003f */
[--C-:B------:R-:W-:Y:S02]  /*6b70*/  HADD2.F32 R125, -RZ, R132.reuse.H0_H0 ;  /* 0x20000084ff7d7230 */ /* 0x100fe40000004100 */
[C---:B------:R-:W-:Y:S01]  /*6b80*/  FMUL R69, R98.reuse, R69 ;  /* 0x0000004562457220 */ /* 0x040fe20000400000 */
[----:B------:R-:W-:Y:S01]  /*6b90*/  HADD2.F32 R126, -RZ, R132.H1_H1 ;  /* 0x30000084ff7e7230 */ /* 0x000fe20000004100 */
[----:B-1----:R-:W-:Y:S01]  /*6ba0*/  F2FP.F16.F32.PACK_AB R196, R57, R56 ;  /* 0x0000003839c4723e */ /* 0x002fe200000000ff */
[----:B------:R-:W-:Y:S01]  /*6bb0*/  HADD2.F32 R168, -RZ, R173.H1_H1 ;  /* 0x300000adffa87230 */ /* 0x000fe20000004100 */
[----:B------:R-:W-:Y:S01]  /*6bc0*/  F2FP.F16.F32.PACK_AB R197, R59, R58 ;  /* 0x0000003a3bc5723e */ /* 0x000fe200000000ff */
[----:B------:R-:W-:Y:S01]  /*6bd0*/  FFMA R64, R101, R125, R64 ;  /* 0x0000007d65407223 */ /* 0x000fe20000000040 */
[----:B------:R-:W-:Y:S01]  /*6be0*/  F2FP.F16.F32.PACK_AB R198, R61, R60 ;  /* 0x0000003c3dc6723e */ /* 0x000fe200000000ff */
[----:B------:R-:W-:Y:S01]  /*6bf0*/  FFMA R65, R101, R126, R65 ;  /* 0x0000007e65417223 */ /* 0x000fe20000000041 */
[----:B------:R-:W-:Y:S01]  /*6c00*/  F2FP.F16.F32.PACK_AB R199, R63, R62 ;  /* 0x0000003e3fc7723e */ /* 0x000fe200000000ff */
[--C-:B------:R-:W-:Y:S02]  /*6c10*/  HADD2.F32 R131, -RZ, R135.reuse.H0_H0 ;  /* 0x20000087ff837230 */ /* 0x100fe40000004100 */
[C---:B------:R-:W-:Y:S01]  /*6c20*/  FFMA R66, R101.reuse, R127, R66 ;  /* 0x0000007f65427223 */ /* 0x040fe20000000042 */
[C---:B------:R-:W-:Y:S01]  /*6c30*/  FFMA R67, R101.reuse, R128, R67 ;  /* 0x0000008065437223 */ /* 0x040fe20000000043 */
[C---:B------:R-:W-:Y:S01]  /*6c40*/  FFMA R68, R101.reuse, R129, R68 ;  /* 0x0000008165447223 */ /* 0x040fe20000000044 */
[----:B------:R1:W-:Y:S01]  /*6c50*/  STSM.16.M88.4 [R182+0x1200], R196 ;  /* 0x001200c4b6007844 */ /* 0x0003e20000000200 */
[C---:B------:R-:W-:Y:S01]  /*6c60*/  FFMA R69, R101.reuse, R130, R69 ;  /* 0x0000008265457223 */ /* 0x040fe20000000045 */
[--C-:B------:R-:W-:Y:S02]  /*6c70*/  HADD2.F32 R169, -RZ, R174.reuse.H0_H0 ;  /* 0x200000aeffa97230 */ /* 0x100fe40000004100 */
[C---:B------:R-:W-:Y:S01]  /*6c80*/  FMUL R70, R98.reuse, R70 ;  /* 0x0000004662467220 */ /* 0x040fe20000400000 */
[----:B------:R-:W-:Y:S02]  /*6c90*/  HADD2.F32 R132, -RZ, R135.H1_H1 ;  /* 0x30000087ff847230 */ /* 0x000fe40000004100 */
[C---:B------:R-:W-:Y:S01]  /*6ca0*/  FMUL R71, R98.reuse, R71 ;  /* 0x0000004762477220 */ /* 0x040fe20000400000 */
[----:B------:R-:W-:Y:S02]  /*6cb0*/  HADD2.F32 R170, -RZ, R174.H1_H1 ;  /* 0x300000aeffaa7230 */ /* 0x000fe40000004100 */
[C---:B------:R-:W-:Y:S01]  /*6cc0*/  FFMA R70, R101.reuse, R131, R70 ;  /* 0x0000008365467223 */ /* 0x040fe20000000046 */
[----:B------:R-:W-:Y:S02]  /*6cd0*/  HADD2.F32 R174, -RZ, R180.H1_H1 ;  /* 0x300000b4ffae7230 */ /* 0x000fe40000004100 */
[----:B------:R-:W-:Y:S01]  /*6ce0*/  FFMA R71, R101, R132, R71 ;  /* 0x0000008465477223 */ /* 0x000fe20000000047 */
[C---:B------:R-:W-:Y:S01]  /*6cf0*/  FMUL R40, R98.reuse, R40 ;  /* 0x0000002862287220 */ /* 0x040fe20000400000 */
[--C-:B------:R-:W-:Y:S02]  /*6d00*/  HADD2.F32 R135, -RZ, R141.reuse.H0_H0 ;  /* 0x2000008dff877230 */ /* 0x100fe40000004100 */
[C---:B------:R-:W-:Y:S01]  /*6d10*/  FMUL R41, R98.reuse, R41 ;  /* 0x0000002962297220 */ /* 0x040fe20000400000 */
[----:B------:R-:W-:Y:S01]  /*6d20*/  HADD2.F32 R136, -RZ, R141.H1_H1 ;  /* 0x3000008dff887230 */ /* 0x000fe20000004100 */
[----:B--2---:R-:W-:Y:S01]  /*6d30*/  F2FP.F16.F32.PACK_AB R200, R65, R64 ;  /* 0x0000004041c8723e */ /* 0x004fe200000000ff */
[----:B------:R-:W-:Y:S01]  /*6d40*/  FFMA R40, R101, R133, R40 ;  /* 0x0000008565287223 */ /* 0x000fe20000000028 */
[----:B------:R-:W-:Y:S01]  /*6d50*/  F2FP.F16.F32.PACK_AB R201, R67, R66 ;  /* 0x0000004243c9723e */ /* 0x000fe200000000ff */
[----:B------:R-:W-:Y:S01]  /*6d60*/  FFMA R41, R101, R134, R41 ;  /* 0x0000008665297223 */ /* 0x000fe20000000029 */
[----:B------:R-:W-:Y:S01]  /*6d70*/  F2FP.F16.F32.PACK_AB R202, R69, R68 ;  /* 0x0000004445ca723e */ /* 0x000fe200000000ff */
[C---:B------:R-:W-:Y:S01]  /*6d80*/  FMUL R42, R98.reuse, R42 ;  /* 0x0000002a622a7220 */ /* 0x040fe20000400000 */
[----:B------:R-:W-:Y:S01]  /*6d90*/  F2FP.F16.F32.PACK_AB R203, R71, R70 ;  /* 0x0000004647cb723e */ /* 0x000fe200000000ff */
[--C-:B------:R-:W-:Y:S02]  /*6da0*/  HADD2.F32 R137, -RZ, R142.reuse.H0_H0 ;  /* 0x2000008eff897230 */ /* 0x100fe40000004100 */
[C---:B------:R-:W-:Y:S01]  /*6db0*/  FMUL R43, R98.reuse, R43 ;  /* 0x0000002b622b7220 */ /* 0x040fe20000400000 */
[C---:B------:R-:W-:Y:S01]  /*6dc0*/  FFMA R42, R101.reuse, R135, R42 ;  /* 0x00000087652a7223 */ /* 0x040fe2000000002a */
[----:B------:R-:W-:Y:S01]  /*6dd0*/  HADD2.F32 R138, -RZ, R142.H1_H1 ;  /* 0x3000008eff8a7230 */ /* 0x000fe20000004100 */
[----:B------:R2:W-:Y:S01]  /*6de0*/  STSM.16.M88.4 [R181+0x1200], R200 ;  /* 0x001200c8b5007844 */ /* 0x0005e20000000200 */
[----:B------:R-:W-:Y:S01]  /*6df0*/  FFMA R43, R101, R136, R43 ;  /* 0x00000088652b7223 */ /* 0x000fe2000000002b */
[C---:B------:R-:W-:Y:S01]  /*6e00*/  FMUL R44, R98.reuse, R44 ;  /* 0x0000002c622c7220 */ /* 0x040fe20000400000 */
[C---:B------:R-:W-:Y:S01]  /*6e10*/  FMUL R45, R98.reuse, R45 ;  /* 0x0000002d622d7220 */ /* 0x040fe20000400000 */
[C---:B------:R-:W-:Y:S01]  /*6e20*/  FMUL R46, R98.reuse, R46 ;  /* 0x0000002e622e7220 */ /* 0x040fe20000400000 */
[C---:B------:R-:W-:Y:S01]  /*6e30*/  FMUL R47, R98.reuse, R47 ;  /* 0x0000002f622f7220 */ /* 0x040fe20000400000 */
[----:B-1----:R-:W-:Y:S01]  /*6e40*/  F2FP.F16.F32.PACK_AB R196, R41, R40 ;  /* 0x0000002829c4723e */ /* 0x002fe200000000ff */
[----:B------:R-:W-:Y:S01]  /*6e50*/  FFMA R44, R101, R137, R44 ;  /* 0x00000089652c7223 */ /* 0x000fe2000000002c */
[----:B------:R-:W-:Y:S01]  /*6e60*/  F2FP.F16.F32.PACK_AB R197, R43, R42 ;  /* 0x0000002a2bc5723e */ /* 0x000fe200000000ff */
[C---:B------:R-:W-:Y:S01]  /*6e70*/  FFMA R45, R101.reuse, R138, R45 ;  /* 0x0000008a652d7223 */ /* 0x040fe2000000002d */
[C---:B------:R-:W-:Y:S01]  /*6e80*/  FFMA R46, R101.reuse, R139, R46 ;  /* 0x0000008b652e7223 */ /* 0x040fe2000000002e */
[----:B------:R-:W-:Y:S01]  /*6e90*/  FFMA R47, R101, R140, R47 ;  /* 0x0000008c652f7223 */ /* 0x000fe2000000002f */
[--C-:B------:R-:W-:Y:S02]  /*6ea0*/  HADD2.F32 R141, -RZ, R148.reuse.H0_H0 ;  /* 0x20000094ff8d7230 */ /* 0x100fe40000004100 */
[C---:B------:R-:W-:Y:S01]  /*6eb0*/  FMUL R48, R98.reuse, R48 ;  /* 0x0000003062307220 */ /* 0x040fe20000400000 */
[----:B------:R-:W-:Y:S01]  /*6ec0*/  F2FP.F16.F32.PACK_AB R198, R45, R44 ;  /* 0x0000002c2dc6723e */ /* 0x000fe200000000ff */
[----:B------:R-:W-:Y:S01]  /*6ed0*/  HADD2.F32 R142, -RZ, R148.H1_H1 ;  /* 0x30000094ff8e7230 */ /* 0x000fe20000004100 */
[----:B------:R-:W-:Y:S01]  /*6ee0*/  F2FP.F16.F32.PACK_AB R199, R47, R46 ;  /* 0x0000002e2fc7723e */ /* 0x000fe200000000ff */
[C---:B------:R-:W-:Y:S01]  /*6ef0*/  FFMA R48, R101.reuse, R141, R48 ;  /* 0x0000008d65307223 */ /* 0x040fe20000000030 */
[C---:B------:R-:W-:Y:S01]  /*6f00*/  FMUL R49, R98.reuse, R49 ;  /* 0x0000003162317220 */ /* 0x040fe20000400000 */
[C---:B------:R-:W-:Y:S01]  /*6f10*/  FMUL R50, R98.reuse, R50 ;  /* 0x0000003262327220 */ /* 0x040fe20000400000 */
[C---:B------:R-:W-:Y:S01]  /*6f20*/  FMUL R51, R98.reuse, R51 ;  /* 0x0000003362337220 */ /* 0x040fe20000400000 */
[----:B------:R1:W-:Y:S01]  /*6f30*/  STSM.16.M88.4 [R182+0x2200], R196 ;  /* 0x002200c4b6007844 */ /* 0x0003e20000000200 */
[C---:B------:R-:W-:Y:S01]  /*6f40*/  FFMA R49, R101.reuse, R142, R49 ;  /* 0x0000008e65317223 */ /* 0x040fe20000000031 */
[C---:B------:R-:W-:Y:S01]  /*6f50*/  FFMA R50, R101.reuse, R143, R50 ;  /* 0x0000008f65327223 */ /* 0x040fe20000000032 */
[C---:B------:R-:W-:Y:S01]  /*6f60*/  FFMA R51, R101.reuse, R144, R51 ;  /* 0x0000009065337223 */ /* 0x040fe20000000033 */
[C---:B------:R-:W-:Y:S01]  /*6f70*/  FMUL R52, R98.reuse, R52 ;  /* 0x0000003462347220 */ /* 0x040fe20000400000 */
[C---:B------:R-:W-:Y:S01]  /*6f80*/  FMUL R53, R98.reuse, R53 ;  /* 0x0000003562357220 */ /* 0x040fe20000400000 */
[--C-:B------:R-:W-:Y:S02]  /*6f90*/  HADD2.F32 R147, -RZ, R151.reuse.H0_H0 ;  /* 0x20000097ff937230 */ /* 0x100fe40000004100 */
[C---:B------:R-:W-:Y:S01]  /*6fa0*/  FMUL R54, R98.reuse, R54 ;  /* 0x0000003662367220 */ /* 0x040fe20000400000 */
[----:B------:R-:W-:Y:S02]  /*6fb0*/  HADD2.F32 R148, -RZ, R151.H1_H1 ;  /* 0x30000097ff947230 */ /* 0x000fe40000004100 */
[----:B------:R-:W-:Y:S01]  /*6fc0*/  FFMA R52, R101, R145, R52 ;  /* 0x0000009165347223 */ /* 0x000fe20000000034 */
[----:B--2---:R-:W-:Y:S01]  /*6fd0*/  F2FP.F16.F32.PACK_AB R200, R49, R48 ;  /* 0x0000003031c8723e */ /* 0x004fe200000000ff */
[----:B------:R-:W-:Y:S01]  /*6fe0*/  FFMA R53, R101, R146, R53 ;  /* 0x0000009265357223 */ /* 0x000fe20000000035 */
[----:B------:R-:W-:Y:S01]  /*6ff0*/  F2FP.F16.F32.PACK_AB R201, R51, R50 ;  /* 0x0000003233c9723e */ /* 0x000fe200000000ff */
[----:B------:R-:W-:Y:S01]  /*7000*/  FFMA R54, R101, R147, R54 ;  /* 0x0000009365367223 */ /* 0x000fe20000000036 */
[C---:B------:R-:W-:Y:S01]  /*7010*/  FMUL R55, R98.reuse, R55 ;  /* 0x0000003762377220 */ /* 0x040fe20000400000 */
[C---:B------:R-:W-:Y:S01]  /*7020*/  FMUL R24, R98.reuse, R24 ;  /* 0x0000001862187220 */ /* 0x040fe20000400000 */
[----:B------:R-:W-:Y:S01]  /*7030*/  F2FP.F16.F32.PACK_AB R202, R53, R52 ;  /* 0x0000003435ca723e */ /* 0x000fe200000000ff */
[--C-:B------:R-:W-:Y:S02]  /*7040*/  HADD2.F32 R151, -RZ, R157.reuse.H0_H0 ;  /* 0x2000009dff977230 */ /* 0x100fe40000004100 */
[C---:B------:R-:W-:Y:S01]  /*7050*/  FFMA R55, R101.reuse, R148, R55 ;  /* 0x0000009465377223 */ /* 0x040fe20000000037 */
[----:B------:R-:W-:Y:S01]  /*7060*/  FFMA R24, R101, R149, R24 ;  /* 0x0000009565187223 */ /* 0x000fe20000000018 */
[C---:B------:R-:W-:Y:S01]  /*7070*/  FMUL R25, R98.reuse, R25 ;  /* 0x0000001962197220 */ /* 0x040fe20000400000 */
[----:B------:R-:W-:Y:S02]  /*7080*/  HADD2.F32 R152, -RZ, R157.H1_H1 ;  /* 0x3000009dff987230 */ /* 0x000fe40000004100 */
[C---:B------:R-:W-:Y:S01]  /*7090*/  FMUL R26, R98.reuse, R26 ;  /* 0x0000001a621a7220 */ /* 0x040fe20000400000 */
[----:B------:R-:W-:Y:S01]  /*70a0*/  F2FP.F16.F32.PACK_AB R203, R55, R54 ;  /* 0x0000003637cb723e */ /* 0x000fe200000000ff */
[C---:B------:R-:W-:Y:S01]  /*70b0*/  FFMA R25, R101.reuse, R150, R25 ;  /* 0x0000009665197223 */ /* 0x040fe20000000019 */
[--C-:B------:R-:W-:Y:S02]  /*70c0*/  HADD2.F32 R153, -RZ, R158.reuse.H0_H0 ;  /* 0x2000009eff997230 */ /* 0x100fe40000004100 */
[----:B------:R-:W-:Y:S01]  /*70d0*/  FFMA R26, R101, R151, R26 ;  /* 0x00000097651a7223 */ /* 0x000fe2000000001a */
[C---:B------:R-:W-:Y:S01]  /*70e0*/  FMUL R27, R98.reuse, R27 ;  /* 0x0000001b621b7220 */ /* 0x040fe20000400000 */
[----:B------:R2:W-:Y:S01]  /*70f0*/  STSM.16.M88.4 [R181+0x2200], R200 ;  /* 0x002200c8b5007844 */ /* 0x0005e20000000200 */
[----:B------:R-:W-:Y:S02]  /*7100*/  HADD2.F32 R154, -RZ, R158.H1_H1 ;  /* 0x3000009eff9a7230 */ /* 0x000fe40000004100 */
[C---:B------:R-:W-:Y:S01]  /*7110*/  FMUL R28, R98.reuse, R28 ;  /* 0x0000001c621c7220 */ /* 0x040fe20000400000 */
[----:B-1----:R-:W-:Y:S01]  /*7120*/  F2FP.F16.F32.PACK_AB R196, R25, R24 ;  /* 0x0000001819c4723e */ /* 0x002fe200000000ff */
[C---:B------:R-:W-:Y:S01]  /*7130*/  FFMA R27, R101.reuse, R152, R27 ;  /* 0x00000098651b7223 */ /* 0x040fe2000000001b */
[C---:B------:R-:W-:Y:S01]  /*7140*/  FMUL R29, R98.reuse, R29 ;  /* 0x0000001d621d7220 */ /* 0x040fe20000400000 */
[----:B------:R-:W-:Y:S01]  /*7150*/  FFMA R28, R101, R153, R28 ;  /* 0x00000099651c7223 */ /* 0x000fe2000000001c */
[C---:B------:R-:W-:Y:S01]  /*7160*/  FMUL R30, R98.reuse, R30 ;  /* 0x0000001e621e7220 */ /* 0x040fe20000400000 */
[C---:B------:R-:W-:Y:S01]  /*7170*/  FMUL R31, R98.reuse, R31 ;  /* 0x0000001f621f7220 */ /* 0x040fe20000400000 */
[--C-:B------:R-:W-:Y:S01]  /*7180*/  HADD2.F32 R157, -RZ, R164.reuse.H0_H0 ;  /* 0x200000a4ff9d7230 */ /* 0x100fe20000004100 */
[----:B------:R-:W-:Y:S01]  /*7190*/  F2FP.F16.F32.PACK_AB R197, R27, R26 ;  /* 0x0000001a1bc5723e */ /* 0x000fe200000000ff */
[C---:B------:R-:W-:Y:S01]  /*71a0*/  FFMA R29, R101.reuse, R154, R29 ;  /* 0x0000009a651d7223 */ /* 0x040fe2000000001d */
[C---:B------:R-:W-:Y:S01]  /*71b0*/  FFMA R30, R101.reuse, R155, R30 ;  /* 0x0000009b651e7223 */ /* 0x040fe2000000001e */
[----:B------:R-:W-:Y:S01]  /*71c0*/  FFMA R31, R101, R156, R31 ;  /* 0x0000009c651f7223 */ /* 0x000fe2000000001f */
[C---:B------:R-:W-:Y:S01]  /*71d0*/  FMUL R32, R98.reuse, R32 ;  /* 0x0000002062207220 */ /* 0x040fe20000400000 */
[----:B------:R-:W-:Y:S01]  /*71e0*/  HADD2.F32 R158, -RZ, R164.H1_H1 ;  /* 0x300000a4ff9e7230 */ /* 0x000fe20000004100 */
[----:B------:R-:W-:Y:S01]  /*71f0*/  F2FP.F16.F32.PACK_AB R198, R29, R28 ;  /* 0x0000001c1dc6723e */ /* 0x000fe200000000ff */
[C---:B------:R-:W-:Y:S01]  /*7200*/  FMUL R33, R98.reuse, R33 ;  /* 0x0000002162217220 */ /* 0x040fe20000400000 */
[----:B------:R-:W-:Y:S01]  /*7210*/  F2FP.F16.F32.PACK_AB R199, R31, R30 ;  /* 0x0000001e1fc7723e */ /* 0x000fe200000000ff */
[C---:B------:R-:W-:Y:S01]  /*7220*/  FFMA R32, R101.reuse, R157, R32 ;  /* 0x0000009d65207223 */ /* 0x040fe20000000020 */
[C---:B------:R-:W-:Y:S01]  /*7230*/  FMUL R34, R98.reuse, R34 ;  /* 0x0000002262227220 */ /* 0x040fe20000400000 */
[C---:B------:R-:W-:Y:S01]  /*7240*/  FFMA R33, R101.reuse, R158, R33 ;  /* 0x0000009e65217223 */ /* 0x040fe20000000021 */
[C---:B------:R-:W-:Y:S01]  /*7250*/  FMUL R35, R98.reuse, R35 ;  /* 0x0000002362237220 */ /* 0x040fe20000400000 */
[----:B------:R2:W-:Y:S01]  /*7260*/  STSM.16.M88.4 [R182+0x3200], R196 ;  /* 0x003200c4b6007844 */ /* 0x0005e20000000200 */
[C---:B------:R-:W-:Y:S01]  /*7270*/  FFMA R34, R101.reuse, R159, R34 ;  /* 0x0000009f65227223 */ /* 0x040fe20000000022 */
[C---:B------:R-:W-:Y:S01]  /*7280*/  FMUL R36, R98.reuse, R36 ;  /* 0x0000002462247220 */ /* 0x040fe20000400000 */
[----:B------:R-:W-:Y:S01]  /*7290*/  FFMA R35, R101, R160, R35 ;  /* 0x000000a065237223 */ /* 0x000fe20000000023 */
[----:B------:R-:W-:Y:S01]  /*72a0*/  F2FP.F16.F32.PACK_AB R160, R33, R32 ;  /* 0x0000002021a0723e */ /* 0x000fe200000000ff */
[C---:B------:R-:W-:Y:S01]  /*72b0*/  FMUL R37, R98.reuse, R37 ;  /* 0x0000002562257220 */ /* 0x040fe20000400000 */
[----:B------:R-:W-:Y:S01]  /*72c0*/  FFMA R36, R101, R161, R36 ;  /* 0x000000a165247223 */ /* 0x000fe20000000024 */
[C---:B------:R-:W-:Y:S01]  /*72d0*/  FMUL R38, R98.reuse, R38 ;  /* 0x0000002662267220 */ /* 0x040fe20000400000 */
[----:B------:R-:W-:Y:S01]  /*72e0*/  HADD2.F32 R164, -RZ, R167.H1_H1 ;  /* 0x300000a7ffa47230 */ /* 0x000fe20000004100 */
[----:B------:R-:W-:Y:S01]  /*72f0*/  F2FP.F16.F32.PACK_AB R161, R35, R34 ;  /* 0x0000002223a1723e */ /* 0x000fe200000000ff */
[C---:B------:R-:W-:Y:S01]  /*7300*/  FFMA R37, R101.reuse, R162, R37 ;  /* 0x000000a265257223 */ /* 0x040fe20000000025 */
[----:B------:R-:W-:Y:S01]  /*7310*/  FFMA R38, R101, R163, R38 ;  /* 0x000000a365267223 */ /* 0x000fe20000000026 */
[C---:B------:R-:W-:Y:S01]  /*7320*/  FMUL R39, R98.reuse, R39 ;  /* 0x0000002762277220 */ /* 0x040fe20000400000 */
[C---:B------:R-:W-:Y:S01]  /*7330*/  FMUL R4, R98.reuse, R4 ;  /* 0x0000000462047220 */ /* 0x040fe20000400000 */
[----:B------:R-:W-:Y:S01]  /*7340*/  HADD2.F32 R167, -RZ, R173.H0_H0 ;  /* 0x200000adffa77230 */ /* 0x000fe20000004100 */
[----:B------:R-:W-:Y:S01]  /*7350*/  F2FP.F16.F32.PACK_AB R162, R37, R36 ;  /* 0x0000002425a2723e */ /* 0x000fe200000000ff */
[C---:B------:R-:W-:Y:S01]  /*7360*/  FFMA R39, R101.reuse, R164, R39 ;  /* 0x000000a465277223 */ /* 0x040fe20000000027 */
[----:B------:R-:W-:Y:S01]  /*7370*/  FFMA R4, R101, R165, R4 ;  /* 0x000000a565047223 */ /* 0x000fe20000000004 */
[----:B------:R-:W-:Y:S02]  /*7380*/  HADD2.F32 R173, -RZ, R180.H0_H0 ;  /* 0x200000b4ffad7230 */ /* 0x000fe40000004100 */
[C---:B------:R-:W-:Y:S01]  /*7390*/  FMUL R5, R98.reuse, R5 ;  /* 0x0000000562057220 */ /* 0x040fe20000400000 */
[C---:B------:R-:W-:Y:S01]  /*73a0*/  FMUL R6, R98.reuse, R6 ;  /* 0x0000000662067220 */ /* 0x040fe20000400000 */
[----:B------:R-:W-:Y:S01]  /*73b0*/  F2FP.F16.F32.PACK_AB R163, R39, R38 ;  /* 0x0000002627a3723e */ /* 0x000fe200000000ff */
[C---:B------:R-:W-:Y:S01]  /*73c0*/  FMUL R7, R98.reuse, R7 ;  /* 0x0000000762077220 */ /* 0x040fe20000400000 */
[C---:B------:R-:W-:Y:S01]  /*73d0*/  FFMA R5, R101.reuse, R166, R5 ;  /* 0x000000a665057223 */ /* 0x040fe20000000005 */
[C---:B------:R-:W-:Y:S01]  /*73e0*/  FFMA R6, R101.reuse, R167, R6 ;  /* 0x000000a765067223 */ /* 0x040fe20000000006 */
[C---:B------:R-:W-:Y:S01]  /*73f0*/  FMUL R8, R98.reuse, R8 ;  /* 0x0000000862087220 */ /* 0x040fe20000400000 */
[----:B------:R2:W-:Y:S01]  /*7400*/  STSM.16.M88.4 [R181+0x3200], R160 ;  /* 0x003200a0b5007844 */ /* 0x0005e20000000200 */
[----:B------:R-:W-:Y:S01]  /*7410*/  FFMA R7, R101, R168, R7 ;  /* 0x000000a865077223 */ /* 0x000fe20000000007 */
[----:B------:R-:W-:Y:S01]  /*7420*/  F2FP.F16.F32.PACK_AB R168, R5, R4 ;  /* 0x0000000405a8723e */ /* 0x000fe200000000ff */
[----:B------:R-:W-:Y:S01]  /*7430*/  FFMA R8, R101, R169, R8 ;  /* 0x000000a965087223 */ /* 0x000fe20000000008 */
[C---:B------:R-:W-:Y:S01]  /*7440*/  FMUL R9, R98.reuse, R9 ;  /* 0x0000000962097220 */ /* 0x040fe20000400000 */
[C---:B------:R-:W-:Y:S01]  /*7450*/  FMUL R10, R98.reuse, R10 ;  /* 0x0000000a620a7220 */ /* 0x040fe20000400000 */
[----:B------:R-:W-:Y:S01]  /*7460*/  F2FP.F16.F32.PACK_AB R169, R7, R6 ;  /* 0x0000000607a9723e */ /* 0x000fe200000000ff */
[C---:B------:R-:W-:Y:S01]  /*7470*/  FMUL R11, R98.reuse, R11 ;  /* 0x0000000b620b7220 */ /* 0x040fe20000400000 */
[C---:B------:R-:W-:Y:S01]  /*7480*/  FMUL R12, R98.reuse, R12 ;  /* 0x0000000c620c7220 */ /* 0x040fe20000400000 */
[C---:B------:R-:W-:Y:S01]  /*7490*/  FFMA R9, R101.reuse, R170, R9 ;  /* 0x000000aa65097223 */ /* 0x040fe20000000009 */
        /* <DEDUP_REMOVED lines=8> */
[--C-:B------:R-:W-:Y:S02]  /*7520*/  HADD2.F32 R179, -RZ, R183.reuse.H0_H0 ;  /* 0x200000b7ffb37230 */ /* 0x100fe40000004100 */
[C---:B------:R-:W-:Y:S01]  /*7530*/  FMUL R17, R98.reuse, R17 ;  /* 0x0000001162117220 */ /* 0x040fe20000400000 */
[C---:B------:R-:W-:Y:S01]  /*7540*/  FFMA R14, R101.reuse, R175, R14 ;  /* 0x000000af650e7223 */ /* 0x040fe2000000000e */
[----:B------:R-:W-:Y:S02]  /*7550*/  HADD2.F32 R180, -RZ, R183.H1_H1 ;  /* 0x300000b7ffb47230 */ /* 0x000fe40000004100 */
[C---:B------:R-:W-:Y:S01]  /*7560*/  FMUL R18, R98.reuse, R18 ;  /* 0x0000001262127220 */ /* 0x040fe20000400000 */
[C---:B------:R-:W-:Y:S01]  /*7570*/  FFMA R15, R101.reuse, R176, R15 ;  /* 0x000000b0650f7223 */ /* 0x040fe2000000000f */
[----:B------:R-:W-:Y:S01]  /*7580*/  FMUL R19, R98, R19 ;  /* 0x0000001362137220 */ /* 0x000fe20000400000 */
[C---:B------:R-:W-:Y:S01]  /*7590*/  FFMA R16, R101.reuse, R177, R16 ;  /* 0x000000b165107223 */ /* 0x040fe20000000010 */
[C---:B------:R-:W-:Y:S01]  /*75a0*/  FFMA R17, R101.reuse, R178, R17 ;  /* 0x000000b265117223 */ /* 0x040fe20000000011 */
[C---:B------:R-:W-:Y:S01]  /*75b0*/  FFMA R18, R101.reuse, R179, R18 ;  /* 0x000000b365127223 */ /* 0x040fe20000000012 */
[----:B------:R-:W-:Y:S01]  /*75c0*/  FFMA R19, R101, R180, R19 ;  /* 0x000000b465137223 */ /* 0x000fe20000000013 */
[----:B------:R-:W-:Y:S01]  /*75d0*/  F2FP.F16.F32.PACK_AB R170, R9, R8 ;  /* 0x0000000809aa723e */ /* 0x000fe200000000ff */
[----:B------:R-:W-:Y:S01]  /*75e0*/  UIADD3 UR24, UPT, UPT, UR42, 0x1, URZ ;  /* 0x000000012a187890 */ /* 0x000fe2000fffe0ff */
[----:B------:R-:W-:Y:S01]  /*75f0*/  F2FP.F16.F32.PACK_AB R171, R11, R10 ;  /* 0x0000000a0bab723e */ /* 0x000fe200000000ff */
[----:B------:R-:W-:Y:S01]  /*7600*/  BSSY.RECONVERGENT B0, `(.L_x_95) ;  /* 0x000002e000007945 */ /* 0x000fe20003800200 */
[----:B------:R-:W-:Y:S02]  /*7610*/  F2FP.F16.F32.PACK_AB R172, R13, R12 ;  /* 0x0000000c0dac723e */ /* 0x000fe400000000ff */
[----:B------:R-:W-:Y:S01]  /*7620*/  F2FP.F16.F32.PACK_AB R173, R15, R14 ;  /* 0x0000000e0fad723e */ /* 0x000fe200000000ff */
[----:B------:R2:W-:Y:S01]  /*7630*/  STSM.16.M88.4 [R182+0x4200], R168 ;  /* 0x004200a8b6007844 */ /* 0x0005e20000000200 */
[----:B------:R-:W-:Y:S02]  /*7640*/  F2FP.F16.F32.PACK_AB R174, R17, R16 ;  /* 0x0000001011ae723e */ /* 0x000fe400000000ff */
[----:B------:R-:W-:Y:S05]  /*7650*/  F2FP.F16.F32.PACK_AB R175, R19, R18 ;  /* 0x0000001213af723e */ /* 0x000fea00000000ff */
[----:B------:R2:W-:Y:S01]  /*7660*/  STSM.16.M88.4 [R181+0x4200], R172 ;  /* 0x004200acb5007844 */ /* 0x0005e20000000200 */
[----:B------:R-:W-:Y:S01]  /*7670*/  @!PT LDS RZ, [RZ] ;  /* 0x00000000fffff984 */ /* 0x000fe20000000800 */
[----:B------:R-:W-:Y:S01]  /*7680*/  @!PT LDS RZ, [RZ] ;  /* 0x00000000fffff984 */ /* 0x000fe20000000800 */
[----:B------:R-:W-:Y:S01]  /*7690*/  @!PT LDS RZ, [RZ] ;  /* 0x00000000fffff984 */ /* 0x000fe20000000800 */
[----:B------:R-:W-:Y:S01]  /*76a0*/  @!PT LDS RZ, [RZ] ;  /* 0x00000000fffff984 */ /* 0x000fe20000000800 */
[----:B------:R1:W-:Y:S07]  /*76b0*/  MEMBAR.ALL.CTA ;  /* 0x0000000000007992 */ /* 0x0003ee0000008000 */
[----:B-1----:R-:W1:Y:S02]  /*76c0*/  FENCE.VIEW.ASYNC.S ;  /* 0x00000000000073c6 */ /* 0x002e640000000000 */
[----:B-1----:R-:W-:Y:S06]  /*76d0*/  BAR.SYNC.DEFER_BLOCKING 0x1, 0x80 ;  /* 0x0042000000007b1d */ /* 0x002fec0000010000 */
[----:B------:R-:W-:Y:S05]  /*76e0*/  @P0 BRA `(.L_x_96) ;  /* 0x00000000007c0947 */ /* 0x000fea0003800000 */
[----:B------:R-:W-:Y:S01]  /*76f0*/  R2UR UR13, R195 ;  /* 0x00000000c30d72ca */ /* 0x000fe200000e0000 */
[----:B------:R-:W-:Y:S01]  /*7700*/  UIADD3 UR26, UP0, UPT, UR48, 0x680, URZ ;  /* 0x00000680301a7890 */ /* 0x000fe2000ff1e0ff */
[----:B------:R-:W-:Y:S01]  /*7710*/  R2UR UR14, R205 ;  /* 0x00000000cd0e72ca */ /* 0x000fe200000e0000 */
[----:B------:R-:W-:Y:S02]  /*7720*/  UIMAD UR16, UR42, 0x5000, UR40 ;  /* 0x000050002a1078a4 */ /* 0x000fe4000f8e0228 */
[----:B------:R-:W-:Y:S02]  /*7730*/  UIADD3.X UR27, UPT, UPT, URZ, UR49, URZ, UP0, !UPT ;  /* 0x00000031ff1b7290 */ /* 0x000fe400087fe4ff */
[----:B------:R-:W-:Y:S01]  /*7740*/  UIADD3 UR12, UPT, UPT, UR16, 0x200, URZ ;  /* 0x00000200100c7890 */ /* 0x000fe2000fffe0ff */
[----:B------:R-:W-:Y:S01]  /*7750*/  UMOV UR15, UR36 ;  /* 0x00000024000f7c82 */ /* 0x000fe20008000000 */
[----:B------:R-:W-:Y:S01]  /*7760*/  UIADD3 UR8, UPT, UPT, UR16, 0x1200, URZ ;  /* 0x0000120010087890 */ /* 0x000fe2000fffe0ff */
[----:B------:R-:W-:Y:S03]  /*7770*/  UMOV UR11, UR36 ;  /* 0x00000024000b7c82 */ /* 0x000fe60008000000 */
[----:B------:R-:W-:Y:S02]  /*7780*/  UIMAD UR13, UR13, 0xa0, URZ ;  /* 0x000000a00d0d78a4 */ /* 0x000fe4000f8e02ff */
[----:B------:R-:W-:Y:S02]  /*7790*/  USHF.L.U32 UR14, UR14, 0x6, URZ ;  /* 0x000000060e0e7899 */ /* 0x000fe400080006ff */
[----:B------:R-:W-:Y:S02]  /*77a0*/  UIADD3 UR9, UPT, UPT, UR13, 0x20, URZ ;  /* 0x000000200d097890 */ /* 0x000fe4000fffe0ff */
[----:B------:R-:W-:Y:S02]  /*77b0*/  UIADD3 UR4, UPT, UPT, UR16, 0x2200, URZ ;  /* 0x0000220010047890 */ /* 0x000fe4000fffe0ff */
[----:B------:R-:W-:Y:S01]  /*77c0*/  UIADD3 UR5, UPT, UPT, UR13, 0x40, URZ ;  /* 0x000000400d057890 */ /* 0x000fe2000fffe0ff */
[----:B------:R-:W-:Y:S02]  /*77d0*/  UMOV UR10, UR14 ;  /* 0x0000000e000a7c82 */ /* 0x000fe40008000000 */
[----:B------:R1:W-:Y:S01]  /*77e0*/  UTMASTG.3D [UR12], [UR26] ;  /* 0x0000000c1a0073b5 */ /* 0x0003e20008010000 */
[----:B------:R-:W-:Y:S01]  /*77f0*/  UMOV UR7, UR36 ;  /* 0x0000002400077c82 */ /* 0x000fe20008000000 */
[----:B------:R-:W-:Y:S01]  /*7800*/  UMOV UR6, UR14 ;  /* 0x0000000e00067c82 */ /* 0x000fe20008000000 */
[----:B------:R-:W-:Y:S02]  /*7810*/  UIADD3 UR20, UPT, UPT, UR16, 0x3200, URZ ;  /* 0x0000320010147890 */ /* 0x000fe4000fffe0ff */
[----:B------:R-:W-:Y:S01]  /*7820*/  UIADD3 UR21, UPT, UPT, UR13, 0x60, URZ ;  /* 0x000000600d157890 */ /* 0x000fe2000fffe0ff */
[----:B------:R-:W-:Y:S01]  /*7830*/  UMOV UR23, UR36 ;  /* 0x0000002400177c82 */ /* 0x000fe20008000000 */
[----:B------:R1:W-:Y:S01]  /*7840*/  UTMASTG.3D [UR8], [UR26] ;  /* 0x000000081a0073b5 */ /* 0x0003e20008010000 */
[----:B------:R-:W-:Y:S01]  /*7850*/  UMOV UR22, UR14 ;  /* 0x0000000e00167c82 */ /* 0x000fe20008000000 */
[----:B------:R-:W-:Y:S02]  /*7860*/  UIADD3 UR16, UPT, UPT, UR16, 0x4200, URZ ;  /* 0x0000420010107890 */ /* 0x000fe4000fffe0ff */
[----:B------:R-:W-:Y:S01]  /*7870*/  UIADD3 UR17, UPT, UPT, UR13, 0x80, URZ ;  /* 0x000000800d117890 */ /* 0x000fe2000fffe0ff */
[----:B------:R-:W-:Y:S01]  /*7880*/  UMOV UR19, UR36 ;  /* 0x0000002400137c82 */ /* 0x000fe20008000000 */
[----:B------:R-:W-:Y:S01]  /*7890*/  UMOV UR18, UR14 ;  /* 0x0000000e00127c82 */ /* 0x000fe20008000000 */
[----:B------:R1:W-:Y:S01]  /*78a0*/  UTMASTG.3D [UR4], [UR26] ;  /* 0x000000041a0073b5 */ /* 0x0003e20008010000 */
[----:B------:R1:W-:Y:S05]  /*78b0*/  UTMASTG.3D [UR20], [UR26] ;  /* 0x000000141a0073b5 */ /* 0x0003ea0008010000 */
[----:B------:R1:W-:Y:S02]  /*78c0*/  UTMASTG.3D [UR16], [UR26] ;  /* 0x000000101a0073b5 */ /* 0x0003e40008010000 */
[----:B-1----:R0:W-:Y:S02]  /*78d0*/  UTMACMDFLUSH ;  /* 0x00000000000079b7 */ /* 0x0021e40000000000 */
.L_x_96:
[----:B------:R-:W-:Y:S05]  /*78e0*/  BSYNC.RECONVERGENT B0 ;  /* 0x0000000000007941 */ /* 0x000fea0003800200 */
.L_x_95:
[----:B------:R-:W-:Y:S04]  /*78f0*/  BSSY.RECONVERGENT B0, `(.L_x_97) ;  /* 0x0000003000007945 */ /* 0x000fe80003800200 */
[----:B------:R-:W-:Y:S05]  /*7900*/  @P0 BRA `(.L_x_98) ;  /* 0x0000000000040947 */ /* 0x000fea0003800000 */
[----:B------:R-:W-:Y:S04]  /*7910*/  DEPBAR.LE SB0, 0x0 ;  /* 0x000080000000791a */ /* 0x000fe80000000000 */
.L_x_98:
[----:B------:R-:W-:Y:S05]  /*7920*/  BSYNC.RECONVERGENT B0 ;  /* 0x0000000000007941 */ /* 0x000fea0003800200 */
.L_x_97:
[----:B------:R-:W-:Y:S01]  /*7930*/  BAR.SYNC.DEFER_BLOCKING 0x1, 0x80 ;  /* 0x0042000000007b1d */ /* 0x000fe20000010000 */
[----:B------:R-:W-:Y:S01]  /*7940*/  UIADD3 UR41, UPT, UPT, UR41, 0x1, URZ ;  /* 0x0000000129297890 */ /* 0x000fe2000fffe0ff */
[----:B------:R-:W-:Y:S03]  /*7950*/  IADD3 R96, PT, PT, R96, 0x1, RZ ;  /* 0x0000000160607810 */ /* 0x000fe60007ffe0ff */
[----:B------:R-:W-:Y:S09]  /*7960*/  UISETP.NE.AND UP0, UPT, UR41, URZ, UPT ;  /* 0x000000ff2900728c */ /* 0x000ff2000bf05270 */
[----:B------:R-:W-:Y:S05]  /*7970*/  BRA.U !UP0, `(.L_x_99) ;  /* 0x0000000108287547 */ /* 0x000fea000b800000 */
[----:B------:R-:W-:Y:S01]  /*7980*/  ISETP.NE.AND P0, PT, R221, RZ, PT ;  /* 0x000000ffdd00720c */ /* 0x000fe20003f05270 */
[----:B------:R-:W-:Y:S11]  /*7990*/  IMAD.U32 R0, RZ, RZ, UR37 ;  /* 0x00000025ff007e24 */ /* 0x000ff6000f8e00ff */
[----:B------:R-:W-:Y:S01]  /*79a0*/  @!UPT UIADD3 URZ, UPT, UPT, URZ, URZ, URZ ;  /* 0x000000fffffff290 */ /* 0x000fe2000fffe0ff */
[C---:B------:R-:W-:Y:S01]  /*79b0*/  @P0 LEA R3, R213.reuse, UR40, 0x3 ;  /* 0x00000028d5030c11 */ /* 0x040fe2000f8e18ff */
[----:B------:R-:W-:Y:S04]  /*79c0*/  VIADD R213, R213, 0x1 ;  /* 0x00000001d5d57836 */ /* 0x000fe80000000000 */
[----:B------:R-:W-:Y:S05]  /*79d0*/  @P0 VIADD R3, R3, 0x40 ;  /* 0x0000004003030836 */ /* 0x000fea0000000000 */
[----:B------:R-:W-:Y:S04]  /*79e0*/  @P0 PRMT R0, R0, 0x654, R3 ;  /* 0x0000065400000816 */ /* 0x000fe80000000003 */
[----:B------:R1:W-:Y:S01]  /*79f0*/  @P0 SYNCS.ARRIVE.TRANS64.RED.A1T0 RZ, [R0+URZ], RZ ;  /* 0x000000ff00ff09a7 */ /* 0x0003e200081004ff */
[C---:B------:R-:W-:Y:S04]  /*7a00*/  ISETP.NE.AND P0, PT, R213.reuse, 0x2, PT ;  /* 0x00000002d500780c */ /* 0x040fe80003f05270 */
[----:B------:R-:W-:Y:S09]  /*7a10*/  SEL R213, R213, RZ, P0 ;  /* 0x000000ffd5d57207 */ /* 0x000ff20000000000 */
.L_x_99:
[----:B------:R-:W-:Y:S01]  /*7a20*/  ISETP.NE.AND P2, PT, R219, RZ, PT ;  /* 0x000000ffdb00720c */ /* 0x000fe20003f45270 */
[----:B------:R-:W-:Y:S01]  /*7a30*/  UISETP.NE.AND UP0, UPT, UR24, 0x2, UPT ;  /* 0x000000021800788c */ /* 0x000fe2000bf05270 */
[----:B------:R-:W-:Y:S01]  /*7a40*/  ISETP.NE.AND P0, PT, R220, 0x2, PT ;  /* 0x00000002dc00780c */ /* 0x000fe20003f05270 */
[----:B------:R-:W-:Y:S01]  /*7a50*/  IMAD.IADD R195, R95, 0x1, R194 ;  /* 0x000000015fc37824 */ /* 0x000fe200078e02c2 */
[----:B------:R-:W-:Y:S01]  /*7a60*/  ISETP.NE.AND P1, PT, R96, 0x4, PT ;  /* 0x000000046000780c */ /* 0x000fe20003f25270 */
[----:B------:R-:W-:Y:S01]  /*7a70*/  USEL UR4, URZ, 0x1, UP0 ;  /* 0x00000001ff047887 */ /* 0x000fe20008000000 */
[----:B------:R-:W-:Y:S01]  /*7a80*/  SEL R3, RZ, 0x1, P0 ;  /* 0x00000001ff037807 */ /* 0x000fe20000000000 */
[----:B------:R-:W-:Y:S01]  /*7a90*/  USEL UR42, UR24, URZ, UP0 ;  /* 0x000000ff182a7287 */ /* 0x000fe20008000000 */
[----:B-1----:R-:W-:Y:S01]  /*7aa0*/  SEL R0, RZ, 0x1, P1 ;  /* 0x00000001ff007807 */ /* 0x002fe20000800000 */
[----:B------:R-:W-:Y:S01]  /*7ab0*/  IMAD.IADD R205, R97, 0x1, R204 ;  /* 0x0000000161cd7824 */ /* 0x000fe200078e02cc */
[----:B------:R-:W-:Y:S02]  /*7ac0*/  LOP3.LUT R214, R214, R3, RZ, 0x3c, !PT ;  /* 0x00000003d6d67212 */ /* 0x000fe400078e3cff */
[----:B------:R-:W-:Y:S02]  /*7ad0*/  LOP3.LUT R216, R216, UR4, RZ, 0x3c, !PT ;  /* 0x00000004d8d87c12 */ /* 0x000fe4000f8e3cff */
[----:B------:R-:W-:Y:S02]  /*7ae0*/  @P2 R2UR UR36, R212 ;  /* 0x00000000d42422ca */ /* 0x000fe400000e0000 */
[----:B------:R-:W-:Y:S02]  /*7af0*/  LOP3.LUT R215, R215, R0, RZ, 0x3c, !PT ;  /* 0x00000000d7d77212 */ /* 0x000fe400078e3cff */
[----:B------:R-:W-:Y:S02]  /*7b00*/  SEL R220, R220, RZ, P0 ;  /* 0x000000ffdcdc7207 */ /* 0x000fe40000000000 */
[----:B------:R-:W-:Y:S01]  /*7b10*/  SEL R96, R96, RZ, P1 ;  /* 0x000000ff60607207 */ /* 0x000fe20000800000 */
[----:B------:R-:W-:Y:S08]  /*7b20*/  @P2 BRA `(.L_x_100) ;  /* 0xffffffd0006c2947 */ /* 0x000ff0000383ffff */
[----:B------:R-:W-:-:S09]  /*7b30*/  UISETP.NE.AND UP0, UPT, UR44, URZ, UPT ;  /* 0x000000ff2c00728c */ /* 0x000fd2000bf05270 */
[----:B------:R-:W-:Y:S05]  /*7b40*/  BRA.U !UP0, `(.L_x_101) ;  /* 0x0000000108487547 */ /* 0x000fea000b800000 */
[----:B------:R-:W1:Y:S02]  /*7b50*/  LDCU.64 UR4, c[0x0][0x890] ;  /* 0x00011200ff0477ac */ /* 0x000e640008000a00 */
[----:B-1----:R-:W-:-:S04]  /*7b60*/  UISETP.NE.U32.AND UP0, UPT, UR4, URZ, UPT ;  /* 0x000000ff0400728c */ /* 0x002fc8000bf05070 */
[----:B------:R-:W-:-:S09]  /*7b70*/  UISETP.NE.AND.EX UP0, UPT, UR5, URZ, UPT, UP0 ;  /* 0x000000ff0500728c */ /* 0x000fd2000bf05300 */
[----:B------:R-:W-:Y:S05]  /*7b80*/  BRA.U UP0, `(.L_x_102) ;  /* 0x00000001000c7547 */ /* 0x000fea000b800000 */
[----:B------:R-:W-:-:S13]  /*7b90*/  FSETP.NEU.AND P0, PT, R101, RZ, PT ;  /* 0x000000ff6500720b */ /* 0x000fda0003f0d000 */
[----:B------:R-:W-:Y:S05]  /*7ba0*/  @!P0 EXIT ;  /* 0x000000000000894d */ /* 0x000fea0003800000 */
[----:B------:R-:W-:Y:S05]  /*7bb0*/  BRA `(.L_x_101) ;  /* 0x00000000002c7947 */ /* 0x000fea0003800000 */
.L_x_102:
[----:B------:R-:W-:Y:S01]  /*7bc0*/  LOP3.LUT P0, RZ, R206, 0xff, RZ, 0xc0, !PT ;  /* 0x000000ffceff7812 */ /* 0x000fe2000780c0ff */
[----:B------:R-:W-:-:S12]  /*7bd0*/  BSSY.RECONVERGENT B0, `(.L_x_101) ;  /* 0x0000009000007945 */ /* 0x000fd80003800200 */
[----:B------:R-:W-:Y:S05]  /*7be0*/  @P0 BRA `(.L_x_103) ;  /* 0x0000000000140947 */ /* 0x000fea0003800000 */
[----:B------:R-:W1:Y:S02]  /*7bf0*/  LDCU.64 UR4, c[0x0][0x888] ;  /* 0x00011100ff0477ac */ /* 0x000e640008000a00 */
[----:B-1----:R-:W-:-:S04]  /*7c00*/  ISETP.NE.U32.AND P0, PT, RZ, UR4, PT ;  /* 0x00000004ff007c0c */ /* 0x002fc8000bf05070 */
[----:B------:R-:W-:-:S13]  /*7c10*/  ISETP.NE.AND.EX P0, PT, RZ, UR5, PT, P0 ;  /* 0x00000005ff007c0c */ /* 0x000fda000bf05300 */
[----:B------:R-:W-:Y:S05]  /*7c20*/  @!P0 EXIT ;  /* 0x000000000000894d */ /* 0x000fea0003800000 */
[----:B------:R-:W-:Y:S05]  /*7c30*/  BRA `(.L_x_104) ;  /* 0x0000000000087947 */ /* 0x000fea0003800000 */
.L_x_103:
[----:B------:R-:W-:-:S13]  /*7c40*/  FSETP.NEU.AND P0, PT, R101, RZ, PT ;  /* 0x000000ff6500720b */ /* 0x000fda0003f0d000 */
[----:B------:R-:W-:Y:S05]  /*7c50*/  @!P0 EXIT ;  /* 0x000000000000894d */ /* 0x000fea0003800000 */
.L_x_104:
[----:B------:R-:W-:Y:S05]  /*7c60*/  BSYNC.RECONVERGENT B0 ;  /* 0x0000000000007941 */ /* 0x000fea0003800200 */
.L_x_101:
[----:B------:R-:W-:-:S04]  /*7c70*/  DEPBAR.LE SB0, 0x0 ;  /* 0x000080000000791a */ /* 0x000fc80000000000 */
[----:B------:R-:W-:Y:S05]  /*7c80*/  EXIT ;  /* 0x000000000000794d */ /* 0x000fea0003800000 */
.L_x_19:
[----:B--2---:R2:W1:Y:S02]  /*7c90*/  SYNCS.PHASECHK.TRANS64.TRYWAIT P0, [R3+URZ+0xd0], R2 ;  /* 0x0000d002030075a7 */ /* 0x00446400080011ff */
[----:B-1----:R-:W-:Y:S05]  /*7ca0*/  @!P0 NANOSLEEP.SYNCS 0x989680 ;  /* 0x009896800000895d */ /* 0x002fea0003900000 */
[----:B------:R-:W1:Y:S02]  /*7cb0*/  @!P0 SYNCS.PHASECHK.TRANS64 P0, [R3+URZ+0xd0], R2 ;  /* 0x0000d002030085a7 */ /* 0x000e6400080010ff */
[----:B-1----:R-:W-:Y:S05]  /*7cc0*/  @!P0 BRA `(.L_x_19) ;  /* 0xfffffffc00f08947 */ /* 0x002fea000383ffff */
[----:B------:R-:W-:Y:S05]  /*7cd0*/  BRA `(.L_x_105) ;  /* 0xffffff98002c7947 */ /* 0x000fea000383ffff */
.L_x_22:
[----:B-1----:R-:W-:Y:S07]  /*7ce0*/  MOV R2, UR33 ;  /* 0x0000002100027c02 */ /* 0x002fee0008000f00 */
.L_x_106:
[----:B-1----:R1:W2:Y:S02]  /*7cf0*/  SYNCS.PHASECHK.TRANS64.TRYWAIT P0, [R2+URZ+0x18], R5 ;  /* 0x00001805020075a7 */ /* 0x0022a400080011ff */
[----:B--2---:R-:W-:Y:S05]  /*7d00*/  @!P0 NANOSLEEP.SYNCS 0x989680 ;  /* 0x009896800000895d */ /* 0x004fea0003900000 */
[----:B------:R-:W2:Y:S02]  /*7d10*/  @!P0 SYNCS.PHASECHK.TRANS64 P0, [R2+URZ+0x18], R5 ;  /* 0x00001805020085a7 */ /* 0x000ea400080010ff */
[----:B--2---:R-:W-:Y:S05]  /*7d20*/  @!P0 BRA `(.L_x_106) ;  /* 0xfffffffc00f08947 */ /* 0x004fea000383ffff */
[----:B------:R-:W-:Y:S05]  /*7d30*/  BRA `(.L_x_21) ;  /* 0xffffff98007c7947 */ /* 0x000fea000383ffff */
.L_x_28:
[----:B-1----:R-:W-:Y:S07]  /*7d40*/  MOV R2, UR33 ;  /* 0x0000002100027c02 */ /* 0x002fee0008000f00 */
.L_x_107:
[----:B-1----:R1:W2:Y:S02]  /*7d50*/  SYNCS.PHASECHK.TRANS64.TRYWAIT P0, [R2+URZ+0x18], R5 ;  /* 0x00001805020075a7 */ /* 0x0022a400080011ff */
[----:B--2---:R-:W-:Y:S05]  /*7d60*/  @!P0 NANOSLEEP.SYNCS 0x989680 ;  /* 0x009896800000895d */ /* 0x004fea0003900000 */
[----:B------:R-:W2:Y:S02]  /*7d70*/  @!P0 SYNCS.PHASECHK.TRANS64 P0, [R2+URZ+0x18], R5 ;  /* 0x00001805020085a7 */ /* 0x000ea400080010ff */
[----:B--2---:R-:W-:Y:S05]  /*7d80*/  @!P0 BRA `(.L_x_107) ;  /* 0xfffffffc00f08947 */ /* 0x004fea000383ffff */
[----:B------:R-:W-:Y:S05]  /*7d90*/  BRA `(.L_x_27) ;  /* 0xffffff9c00547947 */ /* 0x000fea000383ffff */
.L_x_32:
[----:B-1----:R1:W2:Y:S02]  /*7da0*/  SYNCS.PHASECHK.TRANS64.TRYWAIT P0, [R2+URZ+0x60], R3 ;  /* 0x00006003020075a7 */ /* 0x0022a400080011ff */
[----:B--2---:R-:W-:Y:S05]  /*7db0*/  @!P0 NANOSLEEP.SYNCS 0x989680 ;  /* 0x009896800000895d */ /* 0x004fea0003900000 */
[----:B------:R-:W2:Y:S02]  /*7dc0*/  @!P0 SYNCS.PHASECHK.TRANS64 P0, [R2+URZ+0x60], R3 ;  /* 0x00006003020085a7 */ /* 0x000ea400080010ff */
[----:B--2---:R-:W-:Y:S05]  /*7dd0*/  @!P0 BRA `(.L_x_32) ;  /* 0xfffffffc00f08947 */ /* 0x004fea000383ffff */
[----:B------:R-:W-:Y:S05]  /*7de0*/  BRA `(.L_x_108) ;  /* 0xffffffa0000c7947 */ /* 0x000fea000383ffff */
.L_x_36:
[----:B----4-:R-:W-:-:S07]  /*7df0*/  MOV R0, UR5 ;  /* 0x0000000500007c02 */ /* 0x010fce0008000f00 */
.L_x_109:
[----:B-1----:R1:W2:Y:S02]  /*7e00*/  SYNCS.PHASECHK.TRANS64.TRYWAIT P0, [R0+URZ], R3 ;  /* 0x00000003000075a7 */ /* 0x0022a400080011ff */
[----:B--2---:R-:W-:Y:S05]  /*7e10*/  @!P0 NANOSLEEP.SYNCS 0x989680 ;  /* 0x009896800000895d */ /* 0x004fea0003900000 */
[----:B------:R-:W2:Y:S02]  /*7e20*/  @!P0 SYNCS.PHASECHK.TRANS64 P0, [R0+URZ], R3 ;  /* 0x00000003000085a7 */ /* 0x000ea400080010ff */
[----:B--2---:R-:W-:Y:S05]  /*7e30*/  @!P0 BRA `(.L_x_109) ;  /* 0xfffffffc00f08947 */ /* 0x004fea000383ffff */
[----:B------:R-:W-:Y:S05]  /*7e40*/  BRA `(.L_x_110) ;  /* 0xffffffa4007c7947 */ /* 0x000fea000383ffff */
.L_x_37:
[----:B----4-:R-:W-:-:S07]  /*7e50*/  MOV R0, UR5 ;  /* 0x0000000500007c02 */ /* 0x010fce0008000f00 */
.L_x_111:
[----:B-1----:R1:W2:Y:S02]  /*7e60*/  SYNCS.PHASECHK.TRANS64.TRYWAIT P0, [R0+URZ], R3 ;  /* 0x00000003000075a7 */ /* 0x0022a400080011ff */
[----:B--2---:R-:W-:Y:S05]  /*7e70*/  @!P0 NANOSLEEP.SYNCS 0x989680 ;  /* 0x009896800000895d */ /* 0x004fea0003900000 */
[----:B------:R-:W2:Y:S02]  /*7e80*/  @!P0 SYNCS.PHASECHK.TRANS64 P0, [R0+URZ], R3 ;  /* 0x00000003000085a7 */ /* 0x000ea400080010ff */
[----:B--2---:R-:W-:Y:S05]  /*7e90*/  @!P0 BRA `(.L_x_111) ;  /* 0xfffffffc00f08947 */ /* 0x004fea000383ffff */
[----:B------:R-:W-:Y:S05]  /*7ea0*/  BRA `(.L_x_112) ;  /* 0xffffffa400887947 */ /* 0x000fea000383ffff */
.L_x_40:
[----:B-1----:R1:W2:Y:S02]  /*7eb0*/  SYNCS.PHASECHK.TRANS64.TRYWAIT P0, [R0+URZ+0xc0], R5 ;  /* 0x0000c005000075a7 */ /* 0x0022a400080011ff */
[----:B--2---:R-:W-:Y:S05]  /*7ec0*/  @!P0 NANOSLEEP.SYNCS 0x989680 ;  /* 0x009896800000895d */ /* 0x004fea0003900000 */
[----:B------:R-:W2:Y:S02]  /*7ed0*/  @!P0 SYNCS.PHASECHK.TRANS64 P0, [R0+URZ+0xc0], R5 ;  /* 0x0000c005000085a7 */ /* 0x000ea400080010ff */
[----:B--2---:R-:W-:Y:S05]  /*7ee0*/  @!P0 BRA `(.L_x_40) ;  /* 0xfffffffc00f08947 */ /* 0x004fea000383ffff */
[----:B------:R-:W-:Y:S05]  /*7ef0*/  BRA `(.L_x_113) ;  /* 0xffffffa400e47947 */ /* 0x000fea000383ffff */
.L_x_41:
[----:B------:R-:W-:-:S07]  /*7f00*/  MOV R0, UR5 ;  /* 0x0000000500007c02 */ /* 0x000fce0008000f00 */
.L_x_114:
[----:B-1----:R1:W2:Y:S02]  /*7f10*/  SYNCS.PHASECHK.TRANS64.TRYWAIT P0, [R0+URZ+0x70], R5 ;  /* 0x00007005000075a7 */ /* 0x0022a400080011ff */
[----:B--2---:R-:W-:Y:S05]  /*7f20*/  @!P0 NANOSLEEP.SYNCS 0x989680 ;  /* 0x009896800000895d */ /* 0x004fea0003900000 */
[----:B------:R-:W2:Y:S02]  /*7f30*/  @!P0 SYNCS.PHASECHK.TRANS64 P0, [R0+URZ+0x70], R5 ;  /* 0x00007005000085a7 */ /* 0x000ea400080010ff */
[----:B--2---:R-:W-:Y:S05]  /*7f40*/  @!P0 BRA `(.L_x_114) ;  /* 0xfffffffc00f08947 */ /* 0x004fea000383ffff */
[----:B------:R-:W-:Y:S05]  /*7f50*/  BRA `(.L_x_115) ;  /* 0xffffffa400f47947 */ /* 0x000fea000383ffff */
.L_x_42:
[----:B-1----:R1:W2:Y:S02]  /*7f60*/  SYNCS.PHASECHK.TRANS64.TRYWAIT P1, [R0+URZ+0x60], R5 ;  /* 0x00006005000075a7 */ /* 0x0022a400080211ff */
[----:B--2---:R-:W-:Y:S05]  /*7f70*/  @!P1 NANOSLEEP.SYNCS 0x989680 ;  /* 0x009896800000995d */ /* 0x004fea0003900000 */
[----:B------:R-:W2:Y:S02]  /*7f80*/  @!P1 SYNCS.PHASECHK.TRANS64 P1, [R0+URZ+0x60], R5 ;  /* 0x00006005000095a7 */ /* 0x000ea400080210ff */
[----:B--2---:R-:W-:Y:S05]  /*7f90*/  @!P1 BRA `(.L_x_42) ;  /* 0xfffffffc00f09947 */ /* 0x004fea000383ffff */
[----:B------:R-:W-:Y:S05]  /*7fa0*/  BRA `(.L_x_116) ;  /* 0xffffffa800247947 */ /* 0x000fea000383ffff */
.L_x_45:
[----:B------:R-:W-:-:S07]  /*7fb0*/  MOV R0, UR5 ;  /* 0x0000000500007c02 */ /* 0x000fce0008000f00 */
.L_x_117:
[----:B-1----:R1:W2:Y:S02]  /*7fc0*/  SYNCS.PHASECHK.TRANS64.TRYWAIT P0, [R0+URZ+0x70], R3 ;  /* 0x00007003000075a7 */ /* 0x0022a400080011ff */
[----:B--2---:R-:W-:Y:S05]  /*7fd0*/  @!P0 NANOSLEEP.SYNCS 0x989680 ;  /* 0x009896800000895d */ /* 0x004fea0003900000 */
[----:B------:R-:W2:Y:S02]  /*7fe0*/  @!P0 SYNCS.PHASECHK.TRANS64 P0, [R0+URZ+0x70], R3 ;  /* 0x00007003000085a7 */ /* 0x000ea400080010ff */
[----:B--2---:R-:W-:Y:S05]  /*7ff0*/  @!P0 BRA `(.L_x_117) ;  /* 0xfffffffc00f08947 */ /* 0x004fea000383ffff */
[----:B------:R-:W-:Y:S05]  /*8000*/  BRA `(.L_x_44) ;  /* 0xffffffa800787947 */ /* 0x000fea000383ffff */
.L_x_52:
[----:B-1----:R1:W2:Y:S02]  /*8010*/  SYNCS.PHASECHK.TRANS64.TRYWAIT P1, [R0+URZ+0x60], R5 ;  /* 0x00006005000075a7 */ /* 0x0022a400080211ff */
[----:B--2---:R-:W-:Y:S05]  /*8020*/  @!P1 NANOSLEEP.SYNCS 0x989680 ;  /* 0x009896800000995d */ /* 0x004fea0003900000 */
[----:B------:R-:W2:Y:S02]  /*8030*/  @!P1 SYNCS.PHASECHK.TRANS64 P1, [R0+URZ+0x60], R5 ;  /* 0x00006005000095a7 */ /* 0x000ea400080210ff */
[----:B--2---:R-:W-:Y:S05]  /*8040*/  @!P1 BRA `(.L_x_52) ;  /* 0xfffffffc00f09947 */ /* 0x004fea000383ffff */
[----:B------:R-:W-:Y:S05]  /*8050*/  BRA `(.L_x_118) ;  /* 0xffffffb000087947 */ /* 0x000fea000383ffff */
.L_x_53:
[----:B------:R-:W-:-:S07]  /*8060*/  MOV R3, UR14 ;  /* 0x0000000e00037c02 */ /* 0x000fce0008000f00 */
.L_x_119:
[----:B-1----:R1:W2:Y:S02]  /*8070*/  SYNCS.PHASECHK.TRANS64.TRYWAIT P0, [R3+URZ+0xa0], R0 ;  /* 0x0000a000030075a7 */ /* 0x0022a400080011ff */
[----:B--2---:R-:W-:Y:S05]  /*8080*/  @!P0 NANOSLEEP.SYNCS 0x989680 ;  /* 0x009896800000895d */ /* 0x004fea0003900000 */
[----:B------:R-:W2:Y:S02]  /*8090*/  @!P0 SYNCS.PHASECHK.TRANS64 P0, [R3+URZ+0xa0], R0 ;  /* 0x0000a000030085a7 */ /* 0x000ea400080010ff */
[----:B--2---:R-:W-:Y:S05]  /*80a0*/  @!P0 BRA `(.L_x_119) ;  /* 0xfffffffc00f08947 */ /* 0x004fea000383ffff */
[----:B------:R-:W-:Y:S05]  /*80b0*/  BRA `(.L_x_120) ;  /* 0xffffffb000547947 */ /* 0x000fea000383ffff */
.L_x_56:
[----:B------:R-:W-:Y:S07]  /*80c0*/  MOV R0, UR19 ;  /* 0x0000001300007c02 */ /* 0x000fee0008000f00 */
.L_x_121:
[----:B-1----:R1:W2:Y:S02]  /*80d0*/  SYNCS.PHASECHK.TRANS64.TRYWAIT P0, [R0+URZ], R3 ;  /* 0x00000003000075a7 */ /* 0x0022a400080011ff */
[----:B--2---:R-:W-:Y:S05]  /*80e0*/  @!P0 NANOSLEEP.SYNCS 0x989680 ;  /* 0x009896800000895d */ /* 0x004fea0003900000 */
[----:B------:R-:W2:Y:S02]  /*80f0*/  @!P0 SYNCS.PHASECHK.TRANS64 P0, [R0+URZ], R3 ;  /* 0x00000003000085a7 */ /* 0x000ea400080010ff */
[----:B--2---:R-:W-:Y:S05]  /*8100*/  @!P0 BRA `(.L_x_121) ;  /* 0xfffffffc00f08947 */ /* 0x004fea000383ffff */
[----:B------:R-:W-:Y:S05]  /*8110*/  BRA `(.L_x_55) ;  /* 0xffffffb000707947 */ /* 0x000fea000383ffff */
.L_x_59:
[----:B------:R-:W-:-:S07]  /*8120*/  MOV R0, UR5 ;  /* 0x0000000500007c02 */ /* 0x000fce0008000f00 */
.L_x_122:
[----:B--2---:R2:W3:Y:S02]  /*8130*/  SYNCS.PHASECHK.TRANS64.TRYWAIT P0, [R0+URZ], R3 ;  /* 0x00000003000075a7 */ /* 0x0044e400080011ff */
[----:B---3--:R-:W-:Y:S05]  /*8140*/  @!P0 NANOSLEEP.SYNCS 0x989680 ;  /* 0x009896800000895d */ /* 0x008fea0003900000 */
[----:B------:R-:W3:Y:S02]  /*8150*/  @!P0 SYNCS.PHASECHK.TRANS64 P0, [R0+URZ], R3 ;  /* 0x00000003000085a7 */ /* 0x000ee400080010ff */
[----:B---3--:R-:W-:Y:S05]  /*8160*/  @!P0 BRA `(.L_x_122) ;  /* 0xfffffffc00f08947 */ /* 0x008fea000383ffff */
[----:B------:R-:W-:Y:S05]  /*8170*/  BRA `(.L_x_123) ;  /* 0xffffffb4009c7947 */ /* 0x000fea000383ffff */
.L_x_60:
[----:B------:R-:W-:-:S07]  /*8180*/  MOV R0, UR5 ;  /* 0x0000000500007c02 */ /* 0x000fce0008000f00 */
.L_x_124:
[----:B--2---:R2:W3:Y:S02]  /*8190*/  SYNCS.PHASECHK.TRANS64.TRYWAIT P0, [R0+URZ], R3 ;  /* 0x00000003000075a7 */ /* 0x0044e400080011ff */
[----:B---3--:R-:W-:Y:S05]  /*81a0*/  @!P0 NANOSLEEP.SYNCS 0x989680 ;  /* 0x009896800000895d */ /* 0x008fea0003900000 */
[----:B------:R-:W3:Y:S02]  /*81b0*/  @!P0 SYNCS.PHASECHK.TRANS64 P0, [R0+URZ], R3 ;  /* 0x00000003000085a7 */ /* 0x000ee400080010ff */
[----:B---3--:R-:W-:Y:S05]  /*81c0*/  @!P0 BRA `(.L_x_124) ;  /* 0xfffffffc00f08947 */ /* 0x008fea000383ffff */
[----:B------:R-:W-:Y:S05]  /*81d0*/  BRA `(.L_x_125) ;  /* 0xffffffb400a87947 */ /* 0x000fea000383ffff */
.L_x_61:
[----:B------:R-:W-:-:S07]  /*81e0*/  MOV R0, UR5 ;  /* 0x0000000500007c02 */ /* 0x000fce0008000f00 */
.L_x_126:
[----:B--2---:R2:W3:Y:S02]  /*81f0*/  SYNCS.PHASECHK.TRANS64.TRYWAIT P0, [R0+URZ], R3 ;  /* 0x00000003000075a7 */ /* 0x0044e400080011ff */
[----:B---3--:R-:W-:Y:S05]  /*8200*/  @!P0 NANOSLEEP.SYNCS 0x989680 ;  /* 0x009896800000895d */ /* 0x008fea0003900000 */
[----:B------:R-:W3:Y:S02]  /*8210*/  @!P0 SYNCS.PHASECHK.TRANS64 P0, [R0+URZ], R3 ;  /* 0x00000003000085a7 */ /* 0x000ee400080010ff */
[----:B---3--:R-:W-:Y:S05]  /*8220*/  @!P0 BRA `(.L_x_126) ;  /* 0xfffffffc00f08947 */ /* 0x008fea000383ffff */
[----:B------:R-:W-:Y:S05]  /*8230*/  BRA `(.L_x_127) ;  /* 0xffffffb400b47947 */ /* 0x000fea000383ffff */
.L_x_62:
[----:B------:R-:W-:-:S07]  /*8240*/  MOV R0, UR6 ;  /* 0x0000000600007c02 */ /* 0x000fce0008000f00 */
.L_x_128:
[----:B--2---:R2:W3:Y:S02]  /*8250*/  SYNCS.PHASECHK.TRANS64.TRYWAIT P0, [R0+URZ], R3 ;  /* 0x00000003000075a7 */ /* 0x0044e400080011ff */
[----:B---3--:R-:W-:Y:S05]  /*8260*/  @!P0 NANOSLEEP.SYNCS 0x989680 ;  /* 0x009896800000895d */ /* 0x008fea0003900000 */
[----:B------:R-:W3:Y:S02]  /*8270*/  @!P0 SYNCS.PHASECHK.TRANS64 P0, [R0+URZ], R3 ;  /* 0x00000003000085a7 */ /* 0x000ee400080010ff */
[----:B---3--:R-:W-:Y:S05]  /*8280*/  @!P0 BRA `(.L_x_128) ;  /* 0xfffffffc00f08947 */ /* 0x008fea000383ffff */
[----:B------:R-:W-:Y:S05]  /*8290*/  BRA `(.L_x_129) ;  /* 0xffffffb400c07947 */ /* 0x000fea000383ffff */
.L_x_67:
[----:B--2---:R2:W3:Y:S02]  /*82a0*/  SYNCS.PHASECHK.TRANS64.TRYWAIT P0, [R0+URZ+0x60], R3 ;  /* 0x00006003000075a7 */ /* 0x0044e400080011ff */
[----:B---3--:R-:W-:Y:S05]  /*82b0*/  @!P0 NANOSLEEP.SYNCS 0x989680 ;  /* 0x009896800000895d */ /* 0x008fea0003900000 */
[----:B------:R-:W3:Y:S02]  /*82c0*/  @!P0 SYNCS.PHASECHK.TRANS64 P0, [R0+URZ+0x60], R3 ;  /* 0x00006003000085a7 */ /* 0x000ee400080010ff */
[----:B---3--:R-:W-:Y:S05]  /*82d0*/  @!P0 BRA `(.L_x_67) ;  /* 0xfffffffc00f08947 */ /* 0x008fea000383ffff */
[----:B------:R-:W-:Y:S05]  /*82e0*/  BRA `(.L_x_130) ;  /* 0xffffffb800bc7947 */ /* 0x000fea000383ffff */
.L_x_70:
[----:B------:R-:W-:Y:S07]  /*82f0*/  MOV R0, UR4 ;  /* 0x0000000400007c02 */ /* 0x000fee0008000f00 */
.L_x_131:
[----:B--2---:R2:W3:Y:S02]  /*8300*/  SYNCS.PHASECHK.TRANS64.TRYWAIT P0, [R0+URZ+0x58], R3 ;  /* 0x00005803000075a7 */ /* 0x0044e400080011ff */
[----:B---3--:R-:W-:Y:S05]  /*8310*/  @!P0 NANOSLEEP.SYNCS 0x989680 ;  /* 0x009896800000895d */ /* 0x008fea0003900000 */
[----:B------:R-:W3:Y:S02]  /*8320*/  @!P0 SYNCS.PHASECHK.TRANS64 P0, [R0+URZ+0x58], R3 ;  /* 0x00005803000085a7 */ /* 0x000ee400080010ff */
[----:B---3--:R-:W-:Y:S05]  /*8330*/  @!P0 BRA `(.L_x_131) ;  /* 0xfffffffc00f08947 */ /* 0x008fea000383ffff */
[----:B------:R-:W-:Y:S05]  /*8340*/  BRA `(.L_x_69) ;  /* 0xffffffbc00a47947 */ /* 0x000fea000383ffff */
.L_x_73:
[----:B------:R-:W-:Y:S07]  /*8350*/  MOV R3, UR13 ;  /* 0x0000000d00037c02 */ /* 0x000fee0008000f00 */
.L_x_132:
[----:B-1----:R1:W2:Y:S02]  /*8360*/  SYNCS.PHASECHK.TRANS64.TRYWAIT P3, [R3+URZ+0x40], R12 ;  /* 0x0000400c030075a7 */ /* 0x0022a400080611ff */
[----:B--2---:R-:W-:Y:S05]  /*8370*/  @!P3 NANOSLEEP.SYNCS 0x989680 ;  /* 0x009896800000b95d */ /* 0x004fea0003900000 */
[----:B------:R-:W2:Y:S02]  /*8380*/  @!P3 SYNCS.PHASECHK.TRANS64 P3, [R3+URZ+0x40], R12 ;  /* 0x0000400c0300b5a7 */ /* 0x000ea400080610ff */
[----:B--2---:R-:W-:Y:S05]  /*8390*/  @!P3 BRA `(.L_x_132) ;  /* 0xfffffffc00f0b947 */ /* 0x004fea000383ffff */
[----:B------:R-:W-:Y:S05]  /*83a0*/  BRA `(.L_x_133) ;  /* 0xffffffc000407947 */ /* 0x000fea000383ffff */
.L_x_75:
[----:B------:R-:W-:-:S07]  /*83b0*/  MOV R0, UR4 ;  /* 0x0000000400007c02 */ /* 0x000fce0008000f00 */
.L_x_134:
[----:B-1----:R1:W2:Y:S02]  /*83c0*/  SYNCS.PHASECHK.TRANS64.TRYWAIT P0, [R0+URZ], R3 ;  /* 0x00000003000075a7 */ /* 0x0022a400080011ff */
[----:B--2---:R-:W-:Y:S05]  /*83d0*/  @!P0 NANOSLEEP.SYNCS 0x989680 ;  /* 0x009896800000895d */ /* 0x004fea0003900000 */
[----:B------:R-:W2:Y:S02]  /*83e0*/  @!P0 SYNCS.PHASECHK.TRANS64 P0, [R0+URZ], R3 ;  /* 0x00000003000085a7 */ /* 0x000ea400080010ff */
[----:B--2---:R-:W-:Y:S05]  /*83f0*/  @!P0 BRA `(.L_x_134) ;  /* 0xfffffffc00f08947 */ /* 0x004fea000383ffff */
[----:B------:R-:W-:Y:S05]  /*8400*/  BRA `(.L_x_135) ;  /* 0xffffffc400447947 */ /* 0x000fea000383ffff */
.L_x_77:
[----:B--2---:R2:W4:Y:S02]  /*8410*/  SYNCS.PHASECHK.TRANS64.TRYWAIT P0, [R0+URZ+0x60], R3 ;  /* 0x00006003000075a7 */ /* 0x00452400080011ff */
[----:B----4-:R-:W-:Y:S05]  /*8420*/  @!P0 NANOSLEEP.SYNCS 0x989680 ;  /* 0x009896800000895d */ /* 0x010fea0003900000 */
[----:B------:R-:W4:Y:S02]  /*8430*/  @!P0 SYNCS.PHASECHK.TRANS64 P0, [R0+URZ+0x60], R3 ;  /* 0x00006003000085a7 */ /* 0x000f2400080010ff */
[----:B----4-:R-:W-:Y:S05]  /*8440*/  @!P0 BRA `(.L_x_77) ;  /* 0xfffffffc00f08947 */ /* 0x010fea000383ffff */
[----:B------:R-:W-:Y:S05]  /*8450*/  BRA `(.L_x_136) ;  /* 0xffffffc800347947 */ /* 0x000fea000383ffff */
.L_x_87:
[----:B-1----:R1:W2:Y:S02]  /*8460*/  SYNCS.PHASECHK.TRANS64.TRYWAIT P0, [R0+URZ+0x30], R3 ;  /* 0x00003003000075a7 */ /* 0x0022a400080011ff */
[----:B--2---:R-:W-:Y:S05]  /*8470*/  @!P0 NANOSLEEP.SYNCS 0x989680 ;  /* 0x009896800000895d */ /* 0x004fea0003900000 */
[----:B------:R-:W2:Y:S02]  /*8480*/  @!P0 SYNCS.PHASECHK.TRANS64 P0, [R0+URZ+0x30], R3 ;  /* 0x00003003000085a7 */ /* 0x000ea400080010ff */
[----:B--2---:R-:W-:Y:S05]  /*8490*/  @!P0 BRA `(.L_x_87) ;  /* 0xfffffffc00f08947 */ /* 0x004fea000383ffff */
[----:B------:R-:W-:Y:S05]  /*84a0*/  BRA `(.L_x_86) ;  /* 0xffffffd400347947 */ /* 0x000fea000383ffff */
.L_x_89:
[----:B-1----:R1:W4:Y:S02]  /*84b0*/  SYNCS.PHASECHK.TRANS64.TRYWAIT P1, [R160+URZ+0x80], R9 ;  /* 0x00008009a00075a7 */ /* 0x00232400080211ff */
[----:B----4-:R-:W-:Y:S05]  /*84c0*/  @!P1 NANOSLEEP.SYNCS 0x989680 ;  /* 0x009896800000995d */ /* 0x010fea0003900000 */
[----:B------:R-:W4:Y:S02]  /*84d0*/  @!P1 SYNCS.PHASECHK.TRANS64 P1, [R160+URZ+0x80], R9 ;  /* 0x00008009a00095a7 */ /* 0x000f2400080210ff */
[----:B----4-:R-:W-:Y:S05]  /*84e0*/  @!P1 BRA `(.L_x_89) ;  /* 0xfffffffc00f09947 */ /* 0x010fea000383ffff */
[----:B------:R-:W-:Y:S05]  /*84f0*/  BRA `(.L_x_88) ;  /* 0xffffffd400e47947 */ /* 0x000fea000383ffff */
        .weak           $__internal_0_$__cuda_sm10x_tcgen05_guardrail_trap_col_being_dealloced_not_returned_by_alloc
        .type           $__internal_0_$__cuda_sm10x_tcgen05_guardrail_trap_col_being_dealloced_not_returned_by_alloc,@function
        .size           $__internal_0_$__cuda_sm10x_tcgen05_guardrail_trap_col_being_dealloced_not_returned_by_alloc,($__internal_1_$__cuda_sm10x_tcgen05_guardrail_trap_phase_invalid_during_alloc - $__internal_0_$__cuda_sm10x_tcgen05_guardrail_trap_col_being_dealloced_not_returned_by_alloc)
$__internal_0_$__cuda_sm10x_tcgen05_guardrail_trap_col_being_dealloced_not_returned_by_alloc:
[----:B------:R-:W-:Y:S05]  /*8500*/  BPT.TRAP 0x1 ;  /* 0x000000040000795c */ /* 0x000fea0000300000 */
[----:B------:R-:W-:-:S04]  /*8510*/  HFMA2 R3, -RZ, RZ, 0, 0 ;  /* 0x00000000ff037431 */ /* 0x000fc800000001ff */
[----:B------:R-:W-:Y:S05]  /*8520*/  RET.REL.NODEC R2 `(_ZN7cutlass13device_kernelINS_4gemm6kernel13GemmUniversalIN4cute5tupleIJiiiiEEENS1_10collective13CollectiveMmaINS1_35MainloopSm100TmaUmmaWarpSpecializedILi3ELi2ELi4ENS5_IJNS4_1CILi1EEESB_SB_EEEEENS5_IJNSA_ILi64EEENSA_ILi160EEENSA_ILi128EEEEEENS_6half_tENS5_IJlSB_lEEESI_SJ_NS4_8TiledMMAINS4_8MMA_AtomIJNS4_20SM100_MMA_F16BF16_SSISI_SI_fLi64ELi160ELNS4_4UMMA5MajorE0ELSO_0ELNSN_7ScaleInE0ELSP_0EEEEEENS4_6LayoutISC_NS5_IJNSA_ILi0EEEST_ST_EEEEENS5_IJNS4_10UnderscoreESW_SW_EEEEENS4_13SM90_TMA_LOADENS4_14ComposedLayoutINS4_7SwizzleILi3ELi4ELi3EEENS4_18smem_ptr_flag_bitsILi16EEENSS_INS5_IJNSA_ILi8EEESE_EEENS5_IJSE_SB_EEEEEEEvNS4_8identityESZ_S19_vS1A_EENS_8epilogue10collective18CollectiveEpilogueINS1C_23Sm100TmaWarpSpecializedILi2ELi1ELi80ELb1ELb0EEEJSH_NS5_IJNSS_ISE_SB_EENSS_ISF_SB_EEEEESI_SJ_SI_SJ_NS1C_6fusion15FusionCallbacksIS1G_NS1K_17LinearCombinationISI_fSI_fLNS_15FloatRoundStyleE2EEESH_S1J_JEEENS4_5SM1004TMEM4LOAD26SM100_TMEM_LOAD_16dp256b4xESZ_NS10_INS11_ILi2ELi4ELi3EEES14_NSS_INS5_IJS15_NSA_ILi32EEEEEENS5_IJS1V_SB_EEEEEEENS4_17SM75_U32x4_LDSM_NENS4_14SM90_TMA_STOREES1Z_NS4_17SM90_U32x4_STSM_NENS4_39AutoVectorizingCopyWithAssumedAlignmentILi128EEEEEEvvEEEEvNT_6ParamsE) ;  /* 0xffffff7802b47950 */ /* 0x000fea0003c3ffff */
        .weak           $__internal_1_$__cuda_sm10x_tcgen05_guardrail_trap_phase_invalid_during_alloc
        .type           $__internal_1_$__cuda_sm10x_tcgen05_guardrail_trap_phase_invalid_during_alloc,@function
        .size           $__internal_1_$__cuda_sm10x_tcgen05_guardrail_trap_phase_invalid_during_alloc,($__internal_2_$__cuda_sm10x_tcgen05_guardrail_trap_unallocated_columns_being_dealloced - $__internal_1_$__cuda_sm10x_tcgen05_guardrail_trap_phase_invalid_during_alloc)
$__internal_1_$__cuda_sm10x_tcgen05_guardrail_trap_phase_invalid_during_alloc:
[----:B------:R-:W-:Y:S05]  /*8530*/  BPT.TRAP 0x1 ;  /* 0x000000040000795c */ /* 0x000fea0000300000 */
[----:B------:R-:W-:-:S04]  /*8540*/  MOV R3, 0x0 ;  /* 0x0000000000037802 */ /* 0x000fc80000000f00 */
[----:B------:R-:W-:Y:S05]  /*8550*/  RET.REL.NODEC R2 `(_ZN7cutlass13device_kernelINS_4gemm6kernel13GemmUniversalIN4cute5tupleIJiiiiEEENS1_10collective13CollectiveMmaINS1_35MainloopSm100TmaUmmaWarpSpecializedILi3ELi2ELi4ENS5_IJNS4_1CILi1EEESB_SB_EEEEENS5_IJNSA_ILi64EEENSA_ILi160EEENSA_ILi128EEEEEENS_6half_tENS5_IJlSB_lEEESI_SJ_NS4_8TiledMMAINS4_8MMA_AtomIJNS4_20SM100_MMA_F16BF16_SSISI_SI_fLi64ELi160ELNS4_4UMMA5MajorE0ELSO_0ELNSN_7ScaleInE0ELSP_0EEEEEENS4_6LayoutISC_NS5_IJNSA_ILi0EEEST_ST_EEEEENS5_IJNS4_10UnderscoreESW_SW_EEEEENS4_13SM90_TMA_LOADENS4_14ComposedLayoutINS4_7SwizzleILi3ELi4ELi3EEENS4_18smem_ptr_flag_bitsILi16EEENSS_INS5_IJNSA_ILi8EEESE_EEENS5_IJSE_SB_EEEEEEEvNS4_8identityESZ_S19_vS1A_EENS_8epilogue10collective18CollectiveEpilogueINS1C_23Sm100TmaWarpSpecializedILi2ELi1ELi80ELb1ELb0EEEJSH_NS5_IJNSS_ISE_SB_EENSS_ISF_SB_EEEEESI_SJ_SI_SJ_NS1C_6fusion15FusionCallbacksIS1G_NS1K_17LinearCombinationISI_fSI_fLNS_15FloatRoundStyleE2EEESH_S1J_JEEENS4_5SM1004TMEM4LOAD26SM100_TMEM_LOAD_16dp256b4xESZ_NS10_INS11_ILi2ELi4ELi3EEES14_NSS_INS5_IJS15_NSA_ILi32EEEEEENS5_IJS1V_SB_EEEEEEENS4_17SM75_U32x4_LDSM_NENS4_14SM90_TMA_STOREES1Z_NS4_17SM90_U32x4_STSM_NENS4_39AutoVectorizingCopyWithAssumedAlignmentILi128EEEEEEvvEEEEvNT_6ParamsE) ;  /* 0xffffff7802a87950 */ /* 0x000fea0003c3ffff */
        .weak           $__internal_2_$__cuda_sm10x_tcgen05_guardrail_trap_unallocated_columns_being_dealloced
        .type           $__internal_2_$__cuda_sm10x_tcgen05_guardrail_trap_unallocated_columns_being_dealloced,@function
        .size           $__internal_2_$__cuda_sm10x_tcgen05_guardrail_trap_unallocated_columns_being_dealloced,(.L_x_138 - $__internal_2_$__cuda_sm10x_tcgen05_guardrail_trap_unallocated_columns_being_dealloced)
$__internal_2_$__cuda_sm10x_tcgen05_guardrail_trap_unallocated_columns_being_dealloced:
[----:B------:R-:W-:Y:S05]  /*8560*/  BPT.TRAP 0x1 ;  /* 0x000000040000795c */ /* 0x000fea0000300000 */
[----:B------:R-:W-:-:S04]  /*8570*/  HFMA2 R3, -RZ, RZ, 0, 0 ;  /* 0x00000000ff037431 */ /* 0x000fc800000001ff */
[----:B------:R-:W-:Y:S05]  /*8580*/  RET.REL.NODEC R2 `(_ZN7cutlass13device_kernelINS_4gemm6kernel13GemmUniversalIN4cute5tupleIJiiiiEEENS1_10collective13CollectiveMmaINS1_35MainloopSm100TmaUmmaWarpSpecializedILi3ELi2ELi4ENS5_IJNS4_1CILi1EEESB_SB_EEEEENS5_IJNSA_ILi64EEENSA_ILi160EEENSA_ILi128EEEEEENS_6half_tENS5_IJlSB_lEEESI_SJ_NS4_8TiledMMAINS4_8MMA_AtomIJNS4_20SM100_MMA_F16BF16_SSISI_SI_fLi64ELi160ELNS4_4UMMA5MajorE0ELSO_0ELNSN_7ScaleInE0ELSP_0EEEEEENS4_6LayoutISC_NS5_IJNSA_ILi0EEEST_ST_EEEEENS5_IJNS4_10UnderscoreESW_SW_EEEEENS4_13SM90_TMA_LOADENS4_14ComposedLayoutINS4_7SwizzleILi3ELi4ELi3EEENS4_18smem_ptr_flag_bitsILi16EEENSS_INS5_IJNSA_ILi8EEESE_EEENS5_IJSE_SB_EEEEEEEvNS4_8identityESZ_S19_vS1A_EENS_8epilogue10collective18CollectiveEpilogueINS1C_23Sm100TmaWarpSpecializedILi2ELi1ELi80ELb1ELb0EEEJSH_NS5_IJNSS_ISE_SB_EENSS_ISF_SB_EEEEESI_SJ_SI_SJ_NS1C_6fusion15FusionCallbacksIS1G_NS1K_17LinearCombinationISI_fSI_fLNS_15FloatRoundStyleE2EEESH_S1J_JEEENS4_5SM1004TMEM4LOAD26SM100_TMEM_LOAD_16dp256b4xESZ_NS10_INS11_ILi2ELi4ELi3EEES14_NSS_INS5_IJS15_NSA_ILi32EEEEEENS5_IJS1V_SB_EEEEEEENS4_17SM75_U32x4_LDSM_NENS4_14SM90_TMA_STOREES1Z_NS4_17SM90_U32x4_STSM_NENS4_39AutoVectorizingCopyWithAssumedAlignmentILi128EEEEEEvvEEEEvNT_6ParamsE) ;  /* 0xffffff78029c7950 */ /* 0x000fea0003c3ffff */
.L_x_137:
[----:B------:R-:W-:-:S00]  /*8590*/  BRA `(.L_x_137) ;  /* 0xfffffffc00fc7947 */ /* 0x000fc0000383ffff */
[----:B------:R-:W-:-:S00]  /*85a0*/  NOP ;  /* 0x0000000000007918 */ /* 0x000fc00000000000 */
        /* <DEDUP_REMOVED lines=13> */
.L_x_138:


//--------------------- .nv.global.init           --------------------------
	.section	.nv.global.init,"aw",@progbits
.nv.global.init:
	.type		$str$27,@object
	.size		$str$27,($str$28 - $str$27)
$str$27:
        /*0000*/ 	.byte	0x28, 0x61, 0x64, 0x64, 0x72, 0x65, 0x73, 0x73, 0x20, 0x26, 0x20, 0x6d, 0x61, 0x73, 0x6b, 0x29
        /*0010*/ 	.byte	0x20, 0x3d, 0x3d, 0x20, 0x30, 0x00
	.type		$str$28,@object
	.size		$str$28,($str$26 - $str$28)
$str$28:
        /*0016*/ 	.byte	0x2f, 0x74, 0x6d, 0x70, 0x2f, 0x63, 0x75, 0x74, 0x6c, 0x61, 0x73, 0x73, 0x5f, 0x73, 0x77, 0x65
        /*0026*/ 	.byte	0x65, 0x70, 0x5f, 0x73, 0x72, 0x63, 0x2f, 0x69, 0x6e, 0x63, 0x6c, 0x75, 0x64, 0x65, 0x2f, 0x63
        /*0036*/ 	.byte	0x75, 0x74, 0x65, 0x2f, 0x70, 0x6f, 0x69, 0x6e, 0x74, 0x65, 0x72, 0x5f, 0x66, 0x6c, 0x61, 0x67
        /*0046*/ 	.byte	0x67, 0x65, 0x64, 0x2e, 0x68, 0x70, 0x70, 0x00
	.type		$str$26,@object
	.size		$str$26,($str$25 - $str$26)
$str$26:
        /*004e*/ 	.byte	0x2f, 0x74, 0x6d, 0x70, 0x2f, 0x63, 0x75, 0x74, 0x6c, 0x61, 0x73, 0x73, 0x5f, 0x73, 0x77, 0x65
        /*005e*/ 	.byte	0x65, 0x70, 0x5f, 0x73, 0x72, 0x63, 0x2f, 0x69, 0x6e, 0x63, 0x6c, 0x75, 0x64, 0x65, 0x2f, 0x63
        /*006e*/ 	.byte	0x75, 0x74, 0x65, 0x2f, 0x61, 0x74, 0x6f, 0x6d, 0x2f, 0x63, 0x6f, 0x70, 0x79, 0x5f, 0x74, 0x72
        /*007e*/ 	.byte	0x61, 0x69, 0x74, 0x73, 0x5f, 0x73, 0x6d, 0x31, 0x30, 0x30, 0x2e, 0x68, 0x70, 0x70, 0x00
	.type		$str$25,@object
	.size		$str$25,(__unnamed_1 - $str$25)
$str$25:
        /*008d*/ 	.byte	0x28, 0x28, 0x75, 0x69, 0x6e, 0x74, 0x33, 0x32, 0x5f, 0x74, 0x28, 0x74, 0x68, 0x72, 0x65, 0x61
        /*009d*/ 	.byte	0x64, 0x49, 0x64, 0x78, 0x2e, 0x78, 0x29, 0x20, 0x2f, 0x20, 0x33, 0x32, 0x29, 0x20, 0x25, 0x20
        /*00ad*/ 	.byte	0x34, 0x29, 0x20, 0x3d, 0x3d, 0x20, 0x28, 0x28, 0x28, 0x74, 0x6d, 0x65, 0x6d, 0x5f, 0x61, 0x64
        /*00bd*/ 	.byte	0x64, 0x72, 0x20, 0x3e, 0x3e, 0x20, 0x31, 0x36, 0x29, 0x20, 0x2f, 0x20, 0x33, 0x32, 0x29, 0x20
        /*00cd*/ 	.byte	0x25, 0x20, 0x34, 0x29, 0x00
	.type		__unnamed_1,@object
	.size		__unnamed_1,(__unnamed_2 - __unnamed_1)
__unnamed_1:
        /*00d2*/ 	.byte	0x61, 0x75, 0x74, 0x6f, 0x20, 0x63, 0x75, 0x74, 0x65, 0x3a, 0x3a, 0x61, 0x73, 0x5f, 0x70, 0x6f
        /* <DEDUP_REMOVED lines=24> */
        /*0262*/ 	.byte	0x32, 0x34, 0x30, 0x3e, 0x3e, 0x3e, 0x3e, 0x5d, 0x00
	.type		__unnamed_2,@object
	.size		__unnamed_2,(.L_2 - __unnamed_2)
__unnamed_2:
        /* <DEDUP_REMOVED lines=45> */
        /*053b*/ 	.byte	0x3e, 0x3e, 0x3e, 0x5d, 0x00
.L_2:


//--------------------- .nv.shared._ZN7cutlass13device_kernelINS_4gemm6kernel13GemmUniversalIN4cute5tupleIJiiiiEEENS1_10collective13CollectiveMmaINS1_35MainloopSm100TmaUmmaWarpSpecializedILi3ELi2ELi4ENS5_IJNS4_1CILi1EEESB_SB_EEEEENS5_IJNSA_ILi64EEENSA_ILi160EEENSA_ILi128EEEEEENS_6half_tENS5_IJlSB_lEEESI_SJ_NS4_8TiledMMAINS4_8MMA_AtomIJNS4_20SM100_MMA_F16BF16_SSISI_SI_fLi64ELi160ELNS4_4UMMA5MajorE0ELSO_0ELNSN_7ScaleInE0ELSP_0EEEEEENS4_6LayoutISC_NS5_IJNSA_ILi0EEEST_ST_EEEEENS5_IJNS4_10UnderscoreESW_SW_EEEEENS4_13SM90_TMA_LOADENS4_14ComposedLayoutINS4_7SwizzleILi3ELi4ELi3EEENS4_18smem_ptr_flag_bitsILi16EEENSS_INS5_IJNSA_ILi8EEESE_EEENS5_IJSE_SB_EEEEEEEvNS4_8identityESZ_S19_vS1A_EENS_8epilogue10collective18CollectiveEpilogueINS1C_23Sm100TmaWarpSpecializedILi2ELi1ELi80ELb1ELb0EEEJSH_NS5_IJNSS_ISE_SB_EENSS_ISF_SB_EEEEESI_SJ_SI_SJ_NS1C_6fusion15FusionCallbacksIS1G_NS1K_17LinearCombinationISI_fSI_fLNS_15FloatRoundStyleE2EEESH_S1J_JEEENS4_5SM1004TMEM4LOAD26SM100_TMEM_LOAD_16dp256b4xESZ_NS10_INS11_ILi2ELi4ELi3EEES14_NSS_INS5_IJS15_NSA_ILi32EEEEEENS5_IJS1V_SB_EEEEEEENS4_17SM75_U32x4_LDSM_NENS4_14SM90_TMA_STOREES1Z_NS4_17SM90_U32x4_STSM_NENS4_39AutoVectorizingCopyWithAssumedAlignmentILi128EEEEEEvvEEEEvNT_6ParamsE --------------------------
	.section	.nv.shared._ZN7cutlass13device_kernelINS_4gemm6kernel13GemmUniversalIN4cute5tupleIJiiiiEEENS1_10collective13CollectiveMmaINS1_35MainloopSm100TmaUmmaWarpSpecializedILi3ELi2ELi4ENS5_IJNS4_1CILi1EEESB_SB_EEEEENS5_IJNSA_ILi64EEENSA_ILi160EEENSA_ILi128EEEEEENS_6half_tENS5_IJlSB_lEEESI_SJ_NS4_8TiledMMAINS4_8MMA_AtomIJNS4_20SM100_MMA_F16BF16_SSISI_SI_fLi64ELi160ELNS4_4UMMA5MajorE0ELSO_0ELNSN_7ScaleInE0ELSP_0EEEEEENS4_6LayoutISC_NS5_IJNSA_ILi0EEEST_ST_EEEEENS5_IJNS4_10UnderscoreESW_SW_EEEEENS4_13SM90_TMA_LOADENS4_14ComposedLayoutINS4_7SwizzleILi3ELi4ELi3EEENS4_18smem_ptr_flag_bitsILi16EEENSS_INS5_IJNSA_ILi8EEESE_EEENS5_IJSE_SB_EEEEEEEvNS4_8identityESZ_S19_vS1A_EENS_8epilogue10collective18CollectiveEpilogueINS1C_23Sm100TmaWarpSpecializedILi2ELi1ELi80ELb1ELb0EEEJSH_NS5_IJNSS_ISE_SB_EENSS_ISF_SB_EEEEESI_SJ_SI_SJ_NS1C_6fusion15FusionCallbacksIS1G_NS1K_17LinearCombinationISI_fSI_fLNS_15FloatRoundStyleE2EEESH_S1J_JEEENS4_5SM1004TMEM4LOAD26SM100_TMEM_LOAD_16dp256b4xESZ_NS10_INS11_ILi2ELi4ELi3EEES14_NSS_INS5_IJS15_NSA_ILi32EEEEEENS5_IJS1V_SB_EEEEEEENS4_17SM75_U32x4_LDSM_NENS4_14SM90_TMA_STOREES1Z_NS4_17SM90_U32x4_STSM_NENS4_39AutoVectorizingCopyWithAssumedAlignmentILi128EEEEEEvvEEEEvNT_6ParamsE,"aw",@nobits
	.sectionflags	@""
	.align	16
	.zero		1024


//--------------------- .nv.shared.reserved.0     --------------------------
	.section	.nv.shared.reserved.0,"aw",@nobits
	.weak		__nv_reservedSMEM_offset_0_alias
	.size		__nv_reservedSMEM_offset_0_alias, 0, 64
	.other		__nv_reservedSMEM_offset_0_alias,@"STO_CUDA_RESERVED_SHARED STV_DEFAULT"
__nv_reservedSMEM_offset_0_alias:
	.zero		0
.nv.shared.reserved.0:
	.zero		64
	.weak		__nv_reservedSMEM_tcgen05_partition
	.type		__nv_reservedSMEM_tcgen05_partition,@object
	.size		__nv_reservedSMEM_tcgen05_partition,(.L_0 - __nv_reservedSMEM_tcgen05_partition)
__nv_reservedSMEM_tcgen05_partition:
	.zero		32
.L_0:


//--------------------- .nv.global                --------------------------
	.section	.nv.global,"aw",@nobits
.nv.global:
	.type		_ZN40_INTERNAL_347c0f2e_4_k_cu_d7ed1116_242404cute1_E,@object
	.size		_ZN40_INTERNAL_347c0f2e_4_k_cu_d7ed1116_242404cute1_E,(_ZN40_INTERNAL_347c0f2e_4_k_cu_d7ed1116_242404cuda3std3__45__cpo6cbeginE - _ZN40_INTERNAL_347c0f2e_4_k_cu_d7ed1116_242404cute1_E)
_ZN40_INTERNAL_347c0f2e_4_k_cu_d7ed1116_242404cute1_E:
	.zero		1
	.type		_ZN40_INTERNAL_347c0f2e_4_k_cu_d7ed1116_242404cuda3std3__45__cpo6cbeginE,@object
	.size		_ZN40_INTERNAL_347c0f2e_4_k_cu_d7ed1116_242404cuda3std3__45__cpo6cbeginE,(_ZN40_INTERNAL_347c0f2e_4_k_cu_d7ed1116_242404cuda3std3__48in_placeE - _ZN40_INTERNAL_347c0f2e_4_k_cu_d7ed1116_242404cuda3std3__45__cpo6cbeginE)
_ZN40_INTERNAL_347c0f2e_4_k_cu_d7ed1116_242404cuda3std3__45__cpo6cbeginE:
	.zero		1
	.type		_ZN40_INTERNAL_347c0f2e_4_k_cu_d7ed1116_242404cuda3std3__48in_placeE,@object
	.size		_ZN40_INTERNAL_347c0f2e_4_k_cu_d7ed1116_242404cuda3std3__48in_placeE,(_ZN40_INTERNAL_347c0f2e_4_k_cu_d7ed1116_242404cuda3std6ranges3__45__cpo9iter_moveE - _ZN40_INTERNAL_347c0f2e_4_k_cu_d7ed1116_242404cuda3std3__48in_placeE)
_ZN40_INTERNAL_347c0f2e_4_k_cu_d7ed1116_242404cuda3std3__48in_placeE:
	.zero		1
	.type		_ZN40_INTERNAL_347c0f2e_4_k_cu_d7ed1116_242404cuda3std6ranges3__45__cpo9iter_moveE,@object
	.size		_ZN40_INTERNAL_347c0f2e_4_k_cu_d7ed1116_242404cuda3std6ranges3__45__cpo9iter_moveE,(_ZN40_INTERNAL_347c0f2e_4_k_cu_d7ed1116_242404cuda3std3__45__cpo5beginE - _ZN40_INTERNAL_347c0f2e_4_k_cu_d7ed1116_242404cuda3std6ranges3__45__cpo9iter_moveE)
_ZN40_INTERNAL_347c0f2e_4_k_cu_d7ed1116_242404cuda3std6ranges3__45__cpo9iter_moveE:
	.zero		1
	.type		_ZN40_INTERNAL_347c0f2e_4_k_cu_d7ed1116_242404cuda3std3__45__cpo5beginE,@object
	.size		_ZN40_INTERNAL_347c0f2e_4_k_cu_d7ed1116_242404cuda3std3__45__cpo5beginE,(_ZN40_INTERNAL_347c0f2e_4_k_cu_d7ed1116_242404cuda3std3__442_GLOBAL__N__347c0f2e_4_k_cu_d7ed1116_242406ignoreE - _ZN40_INTERNAL_347c0f2e_4_k_cu_d7ed1116_242404cuda3std3__45__cpo5beginE)
_ZN40_INTERNAL_347c0f2e_4_k_cu_d7ed1116_242404cuda3std3__45__cpo5beginE:
	.zero		1
	.type		_ZN40_INTERNAL_347c0f2e_4_k_cu_d7ed1116_242404cuda3std3__442_GLOBAL__N__347c0f2e_4_k_cu_d7ed1116_242406ignoreE,@object
	.size		_ZN40_INTERNAL_347c0f2e_4_k_cu_d7ed1116_242404cuda3std3__442_GLOBAL__N__347c0f2e_4_k_cu_d7ed1116_242406ignoreE,(_ZN40_INTERNAL_347c0f2e_4_k_cu_d7ed1116_242404cute7productE - _ZN40_INTERNAL_347c0f2e_4_k_cu_d7ed1116_242404cuda3std3__442_GLOBAL__N__347c0f2e_4_k_cu_d7ed1116_242406ignoreE)
_ZN40_INTERNAL_347c0f2e_4_k_cu_d7ed1116_242404cuda3std3__442_GLOBAL__N__347c0f2e_4_k_cu_d7ed1116_242406ignoreE:
	.zero		1
	.type		_ZN40_INTERNAL_347c0f2e_4_k_cu_d7ed1116_242404cute7productE,@object
	.size		_ZN40_INTERNAL_347c0f2e_4_k_cu_d7ed1116_242404cute7productE,(_ZN40_INTERNAL_347c0f2e_4_k_cu_d7ed1116_242404cuda3std3__45__cpo3endE - _ZN40_INTERNAL_347c0f2e_4_k_cu_d7ed1116_242404cute7productE)
_ZN40_INTERNAL_347c0f2e_4_k_cu_d7ed1116_242404cute7productE:
	.zero		1
	.type		_ZN40_INTERNAL_347c0f2e_4_k_cu_d7ed1116_242404cuda3std3__45__cpo3endE,@object
	.size		_ZN40_INTERNAL_347c0f2e_4_k_cu_d7ed1116_242404cuda3std3__45__cpo3endE,(_ZN40_INTERNAL_347c0f2e_4_k_cu_d7ed1116_242404cuda3std3__419piecewise_constructE - _ZN40_INTERNAL_347c0f2e_4_k_cu_d7ed1116_242404cuda3std3__45__cpo3endE)
_ZN40_INTERNAL_347c0f2e_4_k_cu_d7ed1116_242404cuda3std3__45__cpo3endE:
	.zero		1
	.type		_ZN40_INTERNAL_347c0f2e_4_k_cu_d7ed1116_242404cuda3std3__419piecewise_constructE,@object
	.size		_ZN40_INTERNAL_347c0f2e_4_k_cu_d7ed1116_242404cuda3std3__419piecewise_constructE,(_ZN40_INTERNAL_347c0f2e_4_k_cu_d7ed1116_242404cuda3std3__45__cpo4cendE - _ZN40_INTERNAL_347c0f2e_4_k_cu_d7ed1116_242404cuda3std3__419piecewise_constructE)
_ZN40_INTERNAL_347c0f2e_4_k_cu_d7ed1116_242404cuda3std3__419piecewise_constructE:
	.zero		1
	.type		_ZN40_INTERNAL_347c0f2e_4_k_cu_d7ed1116_242404cuda3std3__45__cpo4cendE,@object
	.size		_ZN40_INTERNAL_347c0f2e_4_k_cu_d7ed1116_242404cuda3std3__45__cpo4cendE,(_ZN40_INTERNAL_347c0f2e_4_k_cu_d7ed1116_242404cuda3std6ranges3__45__cpo4swapE - _ZN40_INTERNAL_347c0f2e_4_k_cu_d7ed1116_242404cuda3std3__45__cpo4cendE)
_ZN40_INTERNAL_347c0f2e_4_k_cu_d7ed1116_242404cuda3std3__45__cpo4cendE:
	.zero		1
	.type		_ZN40_INTERNAL_347c0f2e_4_k_cu_d7ed1116_242404cuda3std6ranges3__45__cpo4swapE,@object
	.size		_ZN40_INTERNAL_347c0f2e_4_k_cu_d7ed1116_242404cuda3std6ranges3__45__cpo4swapE,(.L_10 - _ZN40_INTERNAL_347c0f2e_4_k_cu_d7ed1116_242404cuda3std6ranges3__45__cpo4swapE)
_ZN40_INTERNAL_347c0f2e_4_k_cu_d7ed1116_242404cuda3std6ranges3__45__cpo4swapE:
	.zero		1
.L_10:


//--------------------- .nv.constant0._ZN7cutlass13device_kernelINS_4gemm6kernel13GemmUniversalIN4cute5tupleIJiiiiEEENS1_10collective13CollectiveMmaINS1_35MainloopSm100TmaUmmaWarpSpecializedILi3ELi2ELi4ENS5_IJNS4_1CILi1EEESB_SB_EEEEENS5_IJNSA_ILi64EEENSA_ILi160EEENSA_ILi128EEEEEENS_6half_tENS5_IJlSB_lEEESI_SJ_NS4_8TiledMMAINS4_8MMA_AtomIJNS4_20SM100_MMA_F16BF16_SSISI_SI_fLi64ELi160ELNS4_4UMMA5MajorE0ELSO_0ELNSN_7ScaleInE0ELSP_0EEEEEENS4_6LayoutISC_NS5_IJNSA_ILi0EEEST_ST_EEEEENS5_IJNS4_10UnderscoreESW_SW_EEEEENS4_13SM90_TMA_LOADENS4_14ComposedLayoutINS4_7SwizzleILi3ELi4ELi3EEENS4_18smem_ptr_flag_bitsILi16EEENSS_INS5_IJNSA_ILi8EEESE_EEENS5_IJSE_SB_EEEEEEEvNS4_8identityESZ_S19_vS1A_EENS_8epilogue10collective18CollectiveEpilogueINS1C_23Sm100TmaWarpSpecializedILi2ELi1ELi80ELb1ELb0EEEJSH_NS5_IJNSS_ISE_SB_EENSS_ISF_SB_EEEEESI_SJ_SI_SJ_NS1C_6fusion15FusionCallbacksIS1G_NS1K_17LinearCombinationISI_fSI_fLNS_15FloatRoundStyleE2EEESH_S1J_JEEENS4_5SM1004TMEM4LOAD26SM100_TMEM_LOAD_16dp256b4xESZ_NS10_INS11_ILi2ELi4ELi3EEES14_NSS_INS5_IJS15_NSA_ILi32EEEEEENS5_IJS1V_SB_EEEEEEENS4_17SM75_U32x4_LDSM_NENS4_14SM90_TMA_STOREES1Z_NS4_17SM90_U32x4_STSM_NENS4_39AutoVectorizingCopyWithAssumedAlignmentILi128EEEEEEvvEEEEvNT_6ParamsE --------------------------
	.section	.nv.constant0._ZN7cutlass13device_kernelINS_4gemm6kernel13GemmUniversalIN4cute5tupleIJiiiiEEENS1_10collective13CollectiveMmaINS1_35MainloopSm100TmaUmmaWarpSpecializedILi3ELi2ELi4ENS5_IJNS4_1CILi1EEESB_SB_EEEEENS5_IJNSA_ILi64EEENSA_ILi160EEENSA_ILi128EEEEEENS_6half_tENS5_IJlSB_lEEESI_SJ_NS4_8TiledMMAINS4_8MMA_AtomIJNS4_20SM100_MMA_F16BF16_SSISI_SI_fLi64ELi160ELNS4_4UMMA5MajorE0ELSO_0ELNSN_7ScaleInE0ELSP_0EEEEEENS4_6LayoutISC_NS5_IJNSA_ILi0EEEST_ST_EEEEENS5_IJNS4_10UnderscoreESW_SW_EEEEENS4_13SM90_TMA_LOADENS4_14ComposedLayoutINS4_7SwizzleILi3ELi4ELi3EEENS4_18smem_ptr_flag_bitsILi16EEENSS_INS5_IJNSA_ILi8EEESE_EEENS5_IJSE_SB_EEEEEEEvNS4_8identityESZ_S19_vS1A_EENS_8epilogue10collective18CollectiveEpilogueINS1C_23Sm100TmaWarpSpecializedILi2ELi1ELi80ELb1ELb0EEEJSH_NS5_IJNSS_ISE_SB_EENSS_ISF_SB_EEEEESI_SJ_SI_SJ_NS1C_6fusion15FusionCallbacksIS1G_NS1K_17LinearCombinationISI_fSI_fLNS_15FloatRoundStyleE2EEESH_S1J_JEEENS4_5SM1004TMEM4LOAD26SM100_TMEM_LOAD_16dp256b4xESZ_NS10_INS11_ILi2ELi4ELi3EEES14_NSS_INS5_IJS15_NSA_ILi32EEEEEENS5_IJS1V_SB_EEEEEEENS4_17SM75_U32x4_LDSM_NENS4_14SM90_TMA_STOREES1Z_NS4_17SM90_U32x4_STSM_NENS4_39AutoVectorizingCopyWithAssumedAlignmentILi128EEEEEEvvEEEEvNT_6ParamsE,"a",@progbits
	.sectionflags	@""
	.align	4
.nv.constant0._ZN7cutlass13device_kernelINS_4gemm6kernel13GemmUniversalIN4cute5tupleIJiiiiEEENS1_10collective13CollectiveMmaINS1_35MainloopSm100TmaUmmaWarpSpecializedILi3ELi2ELi4ENS5_IJNS4_1CILi1EEESB_SB_EEEEENS5_IJNSA_ILi64EEENSA_ILi160EEENSA_ILi128EEEEEENS_6half_tENS5_IJlSB_lEEESI_SJ_NS4_8TiledMMAINS4_8MMA_AtomIJNS4_20SM100_MMA_F16BF16_SSISI_SI_fLi64ELi160ELNS4_4UMMA5MajorE0ELSO_0ELNSN_7ScaleInE0ELSP_0EEEEEENS4_6LayoutISC_NS5_IJNSA_ILi0EEEST_ST_EEEEENS5_IJNS4_10UnderscoreESW_SW_EEEEENS4_13SM90_TMA_LOADENS4_14ComposedLayoutINS4_7SwizzleILi3ELi4ELi3EEENS4_18smem_ptr_flag_bitsILi16EEENSS_INS5_IJNSA_ILi8EEESE_EEENS5_IJSE_SB_EEEEEEEvNS4_8identityESZ_S19_vS1A_EENS_8epilogue10collective18CollectiveEpilogueINS1C_23Sm100TmaWarpSpecializedILi2ELi1ELi80ELb1ELb0EEEJSH_NS5_IJNSS_ISE_SB_EENSS_ISF_SB_EEEEESI_SJ_SI_SJ_NS1C_6fusion15FusionCallbacksIS1G_NS1K_17LinearCombinationISI_fSI_fLNS_15FloatRoundStyleE2EEESH_S1J_JEEENS4_5SM1004TMEM4LOAD26SM100_TMEM_LOAD_16dp256b4xESZ_NS10_INS11_ILi2ELi4ELi3EEES14_NSS_INS5_IJS15_NSA_ILi32EEEEEENS5_IJS1V_SB_EEEEEEENS4_17SM75_U32x4_LDSM_NENS4_14SM90_TMA_STOREES1Z_NS4_17SM90_U32x4_STSM_NENS4_39AutoVectorizingCopyWithAssumedAlignmentILi128EEEEEEvvEEEEvNT_6ParamsE:
	.zero		2944


//--------------------- SYMBOLS --------------------------

	.type		.nv.reservedSmem.offset0,@object
	.size		.nv.reservedSmem.offset0,0x4
	.type		.nv.reservedSmem.cap,@object
	.size		.nv.reservedSmem.cap,0x4
	.type		__assertfail,@function
